//
// Generated by NVIDIA NVVM Compiler
//
// Compiler Build ID: CL-36424714
// Cuda compilation tools, release 13.0, V13.0.88
// Based on NVVM 20.0.0
//

.version 9.0
.target sm_100
.address_size 64

	// .globl	_Z14matMulNoTilingPfS_S_i
// _ZZ12matMulTilingPfS_S_iE3Mds has been demoted
// _ZZ12matMulTilingPfS_S_iE3Nds has been demoted

.visible .entry _Z14matMulNoTilingPfS_S_i(
	.param .u64 .ptr .align 1 _Z14matMulNoTilingPfS_S_i_param_0,
	.param .u64 .ptr .align 1 _Z14matMulNoTilingPfS_S_i_param_1,
	.param .u64 .ptr .align 1 _Z14matMulNoTilingPfS_S_i_param_2,
	.param .u32 _Z14matMulNoTilingPfS_S_i_param_3
)
{
	.reg .pred 	%p<10>;
	.reg .b32 	%r<40>;
	.reg .b32 	%f<67>;
	.reg .b64 	%rd<67>;

	ld.param.u64 	%rd14, [_Z14matMulNoTilingPfS_S_i_param_0];
	ld.param.u64 	%rd15, [_Z14matMulNoTilingPfS_S_i_param_1];
	ld.param.u32 	%r18, [_Z14matMulNoTilingPfS_S_i_param_3];
	cvta.to.global.u64 	%rd1, %rd15;
	cvta.to.global.u64 	%rd2, %rd14;
	mov.u32 	%r19, %ctaid.y;
	mov.u32 	%r20, %ntid.y;
	mov.u32 	%r21, %tid.y;
	mad.lo.s32 	%r1, %r19, %r20, %r21;
	mov.u32 	%r22, %ctaid.x;
	mov.u32 	%r23, %ntid.x;
	mov.u32 	%r24, %tid.x;
	mad.lo.s32 	%r2, %r22, %r23, %r24;
	max.s32 	%r25, %r1, %r2;
	setp.ge.s32 	%p1, %r25, %r18;
	@%p1 bra 	$L__BB0_13;
	mul.lo.s32 	%r3, %r18, %r1;
	and.b32  	%r4, %r18, 7;
	setp.lt.u32 	%p2, %r18, 8;
	mov.f32 	%f66, 0f00000000;
	mov.b32 	%r38, 0;
	@%p2 bra 	$L__BB0_4;
	and.b32  	%r38, %r18, 2147483640;
	neg.s32 	%r36, %r38;
	mul.wide.s32 	%rd16, %r18, 4;
	add.s64 	%rd3, %rd1, %rd16;
	shl.b32 	%r7, %r18, 3;
	mul.wide.s32 	%rd17, %r18, 8;
	add.s64 	%rd4, %rd1, %rd17;
	mul.wide.s32 	%rd18, %r18, 12;
	add.s64 	%rd5, %rd1, %rd18;
	mul.wide.s32 	%rd19, %r18, 16;
	add.s64 	%rd6, %rd1, %rd19;
	mul.wide.s32 	%rd20, %r18, 20;
	add.s64 	%rd7, %rd1, %rd20;
	mul.wide.s32 	%rd21, %r18, 24;
	add.s64 	%rd8, %rd1, %rd21;
	mul.wide.s32 	%rd22, %r18, 28;
	add.s64 	%rd9, %rd1, %rd22;
	mul.wide.u32 	%rd23, %r3, 4;
	add.s64 	%rd24, %rd23, %rd2;
	add.s64 	%rd66, %rd24, 16;
	mov.f32 	%f66, 0f00000000;
	mov.u32 	%r35, %r2;
$L__BB0_3:
	.pragma "nounroll";
	mul.wide.s32 	%rd25, %r35, 4;
	add.s64 	%rd26, %rd3, %rd25;
	add.s64 	%rd27, %rd4, %rd25;
	add.s64 	%rd28, %rd5, %rd25;
	add.s64 	%rd29, %rd6, %rd25;
	add.s64 	%rd30, %rd7, %rd25;
	add.s64 	%rd31, %rd8, %rd25;
	add.s64 	%rd32, %rd9, %rd25;
	add.s64 	%rd33, %rd1, %rd25;
	ld.global.f32 	%f16, [%rd66+-16];
	ld.global.f32 	%f17, [%rd33];
	fma.rn.f32 	%f18, %f16, %f17, %f66;
	ld.global.f32 	%f19, [%rd66+-12];
	ld.global.f32 	%f20, [%rd26];
	fma.rn.f32 	%f21, %f19, %f20, %f18;
	ld.global.f32 	%f22, [%rd66+-8];
	ld.global.f32 	%f23, [%rd27];
	fma.rn.f32 	%f24, %f22, %f23, %f21;
	ld.global.f32 	%f25, [%rd66+-4];
	ld.global.f32 	%f26, [%rd28];
	fma.rn.f32 	%f27, %f25, %f26, %f24;
	ld.global.f32 	%f28, [%rd66];
	ld.global.f32 	%f29, [%rd29];
	fma.rn.f32 	%f30, %f28, %f29, %f27;
	ld.global.f32 	%f31, [%rd66+4];
	ld.global.f32 	%f32, [%rd30];
	fma.rn.f32 	%f33, %f31, %f32, %f30;
	ld.global.f32 	%f34, [%rd66+8];
	ld.global.f32 	%f35, [%rd31];
	fma.rn.f32 	%f36, %f34, %f35, %f33;
	ld.global.f32 	%f37, [%rd66+12];
	ld.global.f32 	%f38, [%rd32];
	fma.rn.f32 	%f66, %f37, %f38, %f36;
	add.s32 	%r36, %r36, 8;
	add.s32 	%r35, %r35, %r7;
	add.s64 	%rd66, %rd66, 32;
	setp.ne.s32 	%p3, %r36, 0;
	@%p3 bra 	$L__BB0_3;
$L__BB0_4:
	setp.eq.s32 	%p4, %r4, 0;
	@%p4 bra 	$L__BB0_12;
	and.b32  	%r13, %r18, 3;
	setp.lt.u32 	%p5, %r4, 4;
	@%p5 bra 	$L__BB0_7;
	add.s32 	%r27, %r38, %r3;
	mul.wide.u32 	%rd34, %r27, 4;
	add.s64 	%rd35, %rd2, %rd34;
	ld.global.f32 	%f40, [%rd35];
	mad.lo.s32 	%r28, %r38, %r18, %r2;
	mul.wide.s32 	%rd36, %r28, 4;
	add.s64 	%rd37, %rd1, %rd36;
	ld.global.f32 	%f41, [%rd37];
	fma.rn.f32 	%f42, %f40, %f41, %f66;
	cvt.u64.u32 	%rd38, %r3;
	cvt.u64.u32 	%rd39, %r38;
	add.s64 	%rd40, %rd39, %rd38;
	shl.b64 	%rd41, %rd40, 2;
	add.s64 	%rd42, %rd2, %rd41;
	ld.global.f32 	%f43, [%rd42+4];
	mul.wide.s32 	%rd43, %r18, 4;
	add.s64 	%rd44, %rd37, %rd43;
	ld.global.f32 	%f44, [%rd44];
	fma.rn.f32 	%f45, %f43, %f44, %f42;
	ld.global.f32 	%f46, [%rd42+8];
	add.s64 	%rd45, %rd44, %rd43;
	ld.global.f32 	%f47, [%rd45];
	fma.rn.f32 	%f48, %f46, %f47, %f45;
	ld.global.f32 	%f49, [%rd42+12];
	add.s64 	%rd46, %rd45, %rd43;
	ld.global.f32 	%f50, [%rd46];
	fma.rn.f32 	%f66, %f49, %f50, %f48;
	add.s32 	%r38, %r38, 4;
$L__BB0_7:
	setp.eq.s32 	%p6, %r13, 0;
	@%p6 bra 	$L__BB0_12;
	setp.eq.s32 	%p7, %r13, 1;
	@%p7 bra 	$L__BB0_10;
	add.s32 	%r29, %r38, %r3;
	mul.wide.u32 	%rd47, %r29, 4;
	add.s64 	%rd48, %rd2, %rd47;
	ld.global.f32 	%f52, [%rd48];
	mad.lo.s32 	%r30, %r38, %r18, %r2;
	mul.wide.s32 	%rd49, %r30, 4;
	add.s64 	%rd50, %rd1, %rd49;
	ld.global.f32 	%f53, [%rd50];
	fma.rn.f32 	%f54, %f52, %f53, %f66;
	cvt.u64.u32 	%rd51, %r3;
	cvt.u64.u32 	%rd52, %r38;
	add.s64 	%rd53, %rd52, %rd51;
	shl.b64 	%rd54, %rd53, 2;
	add.s64 	%rd55, %rd2, %rd54;
	ld.global.f32 	%f55, [%rd55+4];
	mul.wide.s32 	%rd56, %r18, 4;
	add.s64 	%rd57, %rd50, %rd56;
	ld.global.f32 	%f56, [%rd57];
	fma.rn.f32 	%f66, %f55, %f56, %f54;
	add.s32 	%r38, %r38, 2;
$L__BB0_10:
	and.b32  	%r31, %r18, 1;
	setp.eq.b32 	%p8, %r31, 1;
	not.pred 	%p9, %p8;
	@%p9 bra 	$L__BB0_12;
	add.s32 	%r32, %r38, %r3;
	mul.wide.u32 	%rd58, %r32, 4;
	add.s64 	%rd59, %rd2, %rd58;
	ld.global.f32 	%f57, [%rd59];
	mad.lo.s32 	%r33, %r38, %r18, %r2;
	mul.wide.s32 	%rd60, %r33, 4;
	add.s64 	%rd61, %rd1, %rd60;
	ld.global.f32 	%f58, [%rd61];
	fma.rn.f32 	%f66, %f57, %f58, %f66;
$L__BB0_12:
	ld.param.u64 	%rd65, [_Z14matMulNoTilingPfS_S_i_param_2];
	add.s32 	%r34, %r3, %r2;
	cvta.to.global.u64 	%rd62, %rd65;
	mul.wide.s32 	%rd63, %r34, 4;
	add.s64 	%rd64, %rd62, %rd63;
	st.global.f32 	[%rd64], %f66;
$L__BB0_13:
	ret;

}
	// .globl	_Z12matMulTilingPfS_S_i
.visible .entry _Z12matMulTilingPfS_S_i(
	.param .u64 .ptr .align 1 _Z12matMulTilingPfS_S_i_param_0,
	.param .u64 .ptr .align 1 _Z12matMulTilingPfS_S_i_param_1,
	.param .u64 .ptr .align 1 _Z12matMulTilingPfS_S_i_param_2,
	.param .u32 _Z12matMulTilingPfS_S_i_param_3
)
{
	.reg .pred 	%p<37>;
	.reg .b32 	%r<98>;
	.reg .b32 	%f<115>;
	.reg .b64 	%rd<24>;
	// demoted variable
	.shared .align 4 .b8 _ZZ12matMulTilingPfS_S_iE3Mds[64];
	// demoted variable
	.shared .align 4 .b8 _ZZ12matMulTilingPfS_S_iE3Nds[64];
	ld.param.u64 	%rd6, [_Z12matMulTilingPfS_S_i_param_0];
	ld.param.u64 	%rd7, [_Z12matMulTilingPfS_S_i_param_1];
	ld.param.u32 	%r53, [_Z12matMulTilingPfS_S_i_param_3];
	cvta.to.global.u64 	%rd1, %rd7;
	cvta.to.global.u64 	%rd2, %rd6;
	mov.u32 	%r54, %ctaid.x;
	mov.u32 	%r55, %ctaid.y;
	mov.u32 	%r1, %tid.x;
	mov.u32 	%r2, %tid.y;
	shl.b32 	%r56, %r55, 2;
	add.s32 	%r3, %r56, %r2;
	shl.b32 	%r4, %r54, 2;
	add.s32 	%r5, %r4, %r1;
	shr.s32 	%r57, %r53, 31;
	shr.u32 	%r58, %r57, 30;
	add.s32 	%r59, %r53, %r58;
	shr.s32 	%r6, %r59, 2;
	setp.lt.s32 	%p1, %r53, 4;
	mov.f32 	%f114, 0f00000000;
	@%p1 bra 	$L__BB1_27;
	shl.b32 	%r61, %r2, 4;
	mov.u32 	%r62, _ZZ12matMulTilingPfS_S_iE3Mds;
	add.s32 	%r7, %r62, %r61;
	shl.b32 	%r63, %r1, 2;
	add.s32 	%r8, %r7, %r63;
	mul.lo.s32 	%r9, %r53, %r3;
	mov.u32 	%r64, _ZZ12matMulTilingPfS_S_iE3Nds;
	add.s32 	%r11, %r64, %r63;
	add.s32 	%r10, %r11, %r61;
	add.s32 	%r65, %r6, -1;
	and.b32  	%r12, %r6, 3;
	setp.lt.u32 	%p2, %r65, 3;
	mov.f32 	%f114, 0f00000000;
	mov.b32 	%r92, 0;
	@%p2 bra 	$L__BB1_20;
	and.b32  	%r92, %r6, 536870908;
	neg.s32 	%r91, %r92;
	add.s32 	%r66, %r2, 12;
	mad.lo.s32 	%r67, %r53, %r66, %r1;
	add.s32 	%r89, %r67, %r4;
	add.s32 	%r68, %r2, 8;
	mad.lo.s32 	%r69, %r53, %r68, %r1;
	add.s32 	%r88, %r69, %r4;
	add.s32 	%r70, %r2, 4;
	mad.lo.s32 	%r71, %r53, %r70, %r1;
	add.s32 	%r87, %r71, %r4;
	mad.lo.s32 	%r72, %r2, %r53, %r1;
	add.s32 	%r86, %r72, %r4;
	add.s32 	%r84, %r1, %r9;
	mov.f32 	%f114, 0f00000000;
	mov.u32 	%r85, %r1;
	mov.u32 	%r90, %r2;
$L__BB1_3:
	setp.ge.u32 	%p3, %r3, %r53;
	setp.ge.s32 	%p4, %r85, %r53;
	mul.wide.s32 	%rd8, %r84, 4;
	add.s64 	%rd3, %rd2, %rd8;
	mov.f32 	%f101, 0f00000000;
	or.pred  	%p5, %p3, %p4;
	@%p5 bra 	$L__BB1_5;
	ld.global.f32 	%f101, [%rd3];
$L__BB1_5:
	setp.ge.u32 	%p6, %r5, %r53;
	st.shared.f32 	[%r8], %f101;
	setp.ge.s32 	%p7, %r90, %r53;
	mov.f32 	%f102, 0f00000000;
	or.pred  	%p8, %p6, %p7;
	@%p8 bra 	$L__BB1_7;
	mul.wide.u32 	%rd9, %r86, 4;
	add.s64 	%rd10, %rd1, %rd9;
	ld.global.f32 	%f102, [%rd10];
$L__BB1_7:
	st.shared.f32 	[%r10], %f102;
	bar.sync 	0;
	ld.shared.f32 	%f38, [%r7];
	ld.shared.f32 	%f39, [%r11];
	fma.rn.f32 	%f40, %f38, %f39, %f114;
	ld.shared.f32 	%f41, [%r7+4];
	ld.shared.f32 	%f42, [%r11+16];
	fma.rn.f32 	%f43, %f41, %f42, %f40;
	ld.shared.f32 	%f44, [%r7+8];
	ld.shared.f32 	%f45, [%r11+32];
	fma.rn.f32 	%f46, %f44, %f45, %f43;
	ld.shared.f32 	%f47, [%r7+12];
	ld.shared.f32 	%f48, [%r11+48];
	fma.rn.f32 	%f6, %f47, %f48, %f46;
	bar.sync 	0;
	add.s32 	%r73, %r85, 4;
	setp.ge.s32 	%p10, %r73, %r53;
	mov.f32 	%f103, 0f00000000;
	or.pred  	%p11, %p3, %p10;
	@%p11 bra 	$L__BB1_9;
	ld.global.f32 	%f103, [%rd3+16];
$L__BB1_9:
	st.shared.f32 	[%r8], %f103;
	add.s32 	%r74, %r90, 4;
	setp.ge.s32 	%p13, %r74, %r53;
	mov.f32 	%f104, 0f00000000;
	or.pred  	%p14, %p6, %p13;
	@%p14 bra 	$L__BB1_11;
	mul.wide.u32 	%rd11, %r87, 4;
	add.s64 	%rd12, %rd1, %rd11;
	ld.global.f32 	%f104, [%rd12];
$L__BB1_11:
	st.shared.f32 	[%r10], %f104;
	bar.sync 	0;
	ld.shared.f32 	%f51, [%r7];
	ld.shared.f32 	%f52, [%r11];
	fma.rn.f32 	%f53, %f51, %f52, %f6;
	ld.shared.f32 	%f54, [%r7+4];
	ld.shared.f32 	%f55, [%r11+16];
	fma.rn.f32 	%f56, %f54, %f55, %f53;
	ld.shared.f32 	%f57, [%r7+8];
	ld.shared.f32 	%f58, [%r11+32];
	fma.rn.f32 	%f59, %f57, %f58, %f56;
	ld.shared.f32 	%f60, [%r7+12];
	ld.shared.f32 	%f61, [%r11+48];
	fma.rn.f32 	%f11, %f60, %f61, %f59;
	bar.sync 	0;
	add.s32 	%r75, %r85, 8;
	setp.ge.s32 	%p16, %r75, %r53;
	mov.f32 	%f105, 0f00000000;
	or.pred  	%p17, %p3, %p16;
	@%p17 bra 	$L__BB1_13;
	ld.global.f32 	%f105, [%rd3+32];
$L__BB1_13:
	st.shared.f32 	[%r8], %f105;
	add.s32 	%r76, %r90, 8;
	setp.ge.s32 	%p19, %r76, %r53;
	mov.f32 	%f106, 0f00000000;
	or.pred  	%p20, %p6, %p19;
	@%p20 bra 	$L__BB1_15;
	mul.wide.u32 	%rd13, %r88, 4;
	add.s64 	%rd14, %rd1, %rd13;
	ld.global.f32 	%f106, [%rd14];
$L__BB1_15:
	st.shared.f32 	[%r10], %f106;
	bar.sync 	0;
	ld.shared.f32 	%f64, [%r7];
	ld.shared.f32 	%f65, [%r11];
	fma.rn.f32 	%f66, %f64, %f65, %f11;
	ld.shared.f32 	%f67, [%r7+4];
	ld.shared.f32 	%f68, [%r11+16];
	fma.rn.f32 	%f69, %f67, %f68, %f66;
	ld.shared.f32 	%f70, [%r7+8];
	ld.shared.f32 	%f71, [%r11+32];
	fma.rn.f32 	%f72, %f70, %f71, %f69;
	ld.shared.f32 	%f73, [%r7+12];
	ld.shared.f32 	%f74, [%r11+48];
	fma.rn.f32 	%f16, %f73, %f74, %f72;
	bar.sync 	0;
	add.s32 	%r77, %r85, 12;
	setp.ge.s32 	%p22, %r77, %r53;
	mov.f32 	%f107, 0f00000000;
	or.pred  	%p23, %p3, %p22;
	@%p23 bra 	$L__BB1_17;
	ld.global.f32 	%f107, [%rd3+48];
$L__BB1_17:
	st.shared.f32 	[%r8], %f107;
	add.s32 	%r78, %r90, 12;
	setp.ge.s32 	%p25, %r78, %r53;
	mov.f32 	%f108, 0f00000000;
	or.pred  	%p26, %p6, %p25;
	@%p26 bra 	$L__BB1_19;
	mul.wide.u32 	%rd15, %r89, 4;
	add.s64 	%rd16, %rd1, %rd15;
	ld.global.f32 	%f108, [%rd16];
$L__BB1_19:
	st.shared.f32 	[%r10], %f108;
	bar.sync 	0;
	ld.shared.f32 	%f76, [%r7];
	ld.shared.f32 	%f77, [%r11];
	fma.rn.f32 	%f78, %f76, %f77, %f16;
	ld.shared.f32 	%f79, [%r7+4];
	ld.shared.f32 	%f80, [%r11+16];
	fma.rn.f32 	%f81, %f79, %f80, %f78;
	ld.shared.f32 	%f82, [%r7+8];
	ld.shared.f32 	%f83, [%r11+32];
	fma.rn.f32 	%f84, %f82, %f83, %f81;
	ld.shared.f32 	%f85, [%r7+12];
	ld.shared.f32 	%f86, [%r11+48];
	fma.rn.f32 	%f114, %f85, %f86, %f84;
	bar.sync 	0;
	add.s32 	%r91, %r91, 4;
	add.s32 	%r90, %r90, 16;
	shl.b32 	%r79, %r53, 4;
	add.s32 	%r89, %r89, %r79;
	add.s32 	%r88, %r88, %r79;
	add.s32 	%r87, %r87, %r79;
	add.s32 	%r86, %r86, %r79;
	add.s32 	%r85, %r85, 16;
	add.s32 	%r84, %r84, 16;
	setp.ne.s32 	%p27, %r91, 0;
	@%p27 bra 	$L__BB1_3;
$L__BB1_20:
	setp.eq.s32 	%p28, %r12, 0;
	@%p28 bra 	$L__BB1_27;
	shl.b32 	%r80, %r92, 2;
	add.s32 	%r96, %r2, %r80;
	mad.lo.s32 	%r81, %r53, %r96, %r1;
	add.s32 	%r97, %r81, %r4;
	shl.b32 	%r39, %r53, 2;
	add.s32 	%r94, %r1, %r80;
	add.s32 	%r95, %r94, %r9;
	neg.s32 	%r93, %r12;
$L__BB1_22:
	.pragma "nounroll";
	setp.ge.u32 	%p29, %r3, %r53;
	mul.wide.s32 	%rd17, %r95, 4;
	add.s64 	%rd4, %rd2, %rd17;
	setp.ge.s32 	%p30, %r94, %r53;
	mov.f32 	%f112, 0f00000000;
	or.pred  	%p31, %p29, %p30;
	@%p31 bra 	$L__BB1_24;
	ld.global.f32 	%f112, [%rd4];
$L__BB1_24:
	setp.ge.u32 	%p32, %r5, %r53;
	st.shared.f32 	[%r8], %f112;
	setp.ge.s32 	%p33, %r96, %r53;
	mov.f32 	%f113, 0f00000000;
	or.pred  	%p34, %p32, %p33;
	@%p34 bra 	$L__BB1_26;
	mul.wide.u32 	%rd18, %r97, 4;
	add.s64 	%rd19, %rd1, %rd18;
	ld.global.f32 	%f113, [%rd19];
$L__BB1_26:
	st.shared.f32 	[%r10], %f113;
	bar.sync 	0;
	ld.shared.f32 	%f89, [%r7];
	ld.shared.f32 	%f90, [%r11];
	fma.rn.f32 	%f91, %f89, %f90, %f114;
	ld.shared.f32 	%f92, [%r7+4];
	ld.shared.f32 	%f93, [%r11+16];
	fma.rn.f32 	%f94, %f92, %f93, %f91;
	ld.shared.f32 	%f95, [%r7+8];
	ld.shared.f32 	%f96, [%r11+32];
	fma.rn.f32 	%f97, %f95, %f96, %f94;
	ld.shared.f32 	%f98, [%r7+12];
	ld.shared.f32 	%f99, [%r11+48];
	fma.rn.f32 	%f114, %f98, %f99, %f97;
	bar.sync 	0;
	add.s32 	%r97, %r97, %r39;
	add.s32 	%r96, %r96, 4;
	add.s32 	%r95, %r95, 4;
	add.s32 	%r94, %r94, 4;
	add.s32 	%r93, %r93, 1;
	setp.ne.s32 	%p35, %r93, 0;
	@%p35 bra 	$L__BB1_22;
$L__BB1_27:
	max.s32 	%r82, %r3, %r5;
	setp.ge.s32 	%p36, %r82, %r53;
	@%p36 bra 	$L__BB1_29;
	ld.param.u64 	%rd23, [_Z12matMulTilingPfS_S_i_param_2];
	mad.lo.s32 	%r83, %r53, %r3, %r5;
	cvta.to.global.u64 	%rd20, %rd23;
	mul.wide.u32 	%rd21, %r83, 4;
	add.s64 	%rd22, %rd20, %rd21;
	st.global.f32 	[%rd22], %f114;
$L__BB1_29:
	ret;

}


// ===== COMPILED SASS (sm_100) =====

	.target	sm_100

	.elftype	@"ET_EXEC"


//--------------------- .note.nv.tkinfo           --------------------------
	.section	.note.nv.tkinfo,"",@"SHT_NOTE"
	.sectionflags	@"SHF_NOTE_NV_TKINFO"
	.tkinfo
        /*0018*/ 	.word	0x00000002
        /*0030*/ 	.string	""
        /*0030*/ 	.string	"ptxas"
        /*0030*/ 	.string	"Cuda compilation tools, release 13.0, V13.0.88"
        /*0030*/ 	.string	"Build cuda_13.0.r13.0/compiler.36424714_0"
        /*0030*/ 	.string	"-arch sm_100 -m 64 "



//--------------------- .note.nv.cuinfo           --------------------------
	.section	.note.nv.cuinfo,"",@"SHT_NOTE"
	.sectionflags	@"SHF_NOTE_NV_CUINFO"
        /*0018*/ 	.short	0x0002
        /*001a*/ 	.short	0x0064
        /*001c*/ 	.short	0x0082
	.zero		2


//--------------------- .nv.info                  --------------------------
	.section	.nv.info,"",@"SHT_CUDA_INFO"
	.align	4


	//----- nvinfo : EIATTR_REGCOUNT
	.align		4
        /*0000*/ 	.byte	0x04, 0x2f
        /*0002*/ 	.short	(.L_1 - .L_0)
	.align		4
.L_0:
        /*0004*/ 	.word	index@(_Z14matMulNoTilingPfS_S_i)
        /*0008*/ 	.word	0x0000001e


	//----- nvinfo : EIATTR_FRAME_SIZE
	.align		4
.L_1:
        /*000c*/ 	.byte	0x04, 0x11
        /*000e*/ 	.short	(.L_3 - .L_2)
	.align		4
.L_2:
        /*0010*/ 	.word	index@(_Z14matMulNoTilingPfS_S_i)
        /*0014*/ 	.word	0x00000000


	//----- nvinfo : EIATTR_REGCOUNT
	.align		4
.L_3:
        /*0018*/ 	.byte	0x04, 0x2f
        /*001a*/ 	.short	(.L_5 - .L_4)
	.align		4
.L_4:
        /*001c*/ 	.word	index@(_Z12matMulTilingPfS_S_i)
        /*0020*/ 	.word	0x00000020


	//----- nvinfo : EIATTR_FRAME_SIZE
	.align		4
.L_5:
        /*0024*/ 	.byte	0x04, 0x11
        /*0026*/ 	.short	(.L_7 - .L_6)
	.align		4
.L_6:
        /*0028*/ 	.word	index@(_Z12matMulTilingPfS_S_i)
        /*002c*/ 	.word	0x00000000


	//----- nvinfo : EIATTR_MIN_STACK_SIZE
	.align		4
.L_7:
        /*0030*/ 	.byte	0x04, 0x12
        /*0032*/ 	.short	(.L_9 - .L_8)
	.align		4
.L_8:
        /*0034*/ 	.word	index@(_Z12matMulTilingPfS_S_i)
        /*0038*/ 	.word	0x00000000


	//----- nvinfo : EIATTR_MIN_STACK_SIZE
	.align		4
.L_9:
        /*003c*/ 	.byte	0x04, 0x12
        /*003e*/ 	.short	(.L_11 - .L_10)
	.align		4
.L_10:
        /*0040*/ 	.word	index@(_Z14matMulNoTilingPfS_S_i)
        /*0044*/ 	.word	0x00000000
.L_11:


//--------------------- .nv.compat                --------------------------
	.section	.nv.compat,"",@"SHT_CUDA_COMPAT_INFO"
	.align	4
        /*0000*/ 	.byte	0x02, 0x09, 0x00, 0x00, 0x02, 0x02, 0x01, 0x00, 0x02, 0x05, 0x05, 0x00, 0x03, 0x07, 0x01, 0x01
        /*0010*/ 	.byte	0x02, 0x03, 0x00, 0x00, 0x02, 0x06, 0x01, 0x00, 0x04, 0x0b, 0x08, 0x00, 0x09, 0x00, 0x00, 0x00
        /*0020*/ 	.byte	0x00, 0x00, 0x00, 0x00


//--------------------- .nv.info._Z12matMulTilingPfS_S_i --------------------------
	.section	.nv.info._Z12matMulTilingPfS_S_i,"",@"SHT_CUDA_INFO"
	.sectionflags	@""
	.align	4


	//----- nvinfo : EIATTR_CUDA_API_VERSION
	.align		4
        /*0000*/ 	.byte	0x04, 0x37
        /*0002*/ 	.short	(.L_13 - .L_12)
.L_12:
        /*0004*/ 	.word	0x00000082


	//----- nvinfo : EIATTR_KPARAM_INFO
	.align		4
.L_13:
        /*0008*/ 	.byte	0x04, 0x17
        /*000a*/ 	.short	(.L_15 - .L_14)
.L_14:
        /*000c*/ 	.word	0x00000000
        /*0010*/ 	.short	0x0003
        /*0012*/ 	.short	0x0018
        /*0014*/ 	.byte	0x00, 0xf0, 0x11, 0x00


	//----- nvinfo : EIATTR_KPARAM_INFO
	.align		4
.L_15:
        /*0018*/ 	.byte	0x04, 0x17
        /*001a*/ 	.short	(.L_17 - .L_16)
.L_16:
        /*001c*/ 	.word	0x00000000
        /*0020*/ 	.short	0x0002
        /*0022*/ 	.short	0x0010
        /*0024*/ 	.byte	0x00, 0xf5, 0x21, 0x00


	//----- nvinfo : EIATTR_KPARAM_INFO
	.align		4
.L_17:
        /*0028*/ 	.byte	0x04, 0x17
        /*002a*/ 	.short	(.L_19 - .L_18)
.L_18:
        /*002c*/ 	.word	0x00000000
        /*0030*/ 	.short	0x0001
        /*0032*/ 	.short	0x0008
        /*0034*/ 	.byte	0x00, 0xf5, 0x21, 0x00


	//----- nvinfo : EIATTR_KPARAM_INFO
	.align		4
.L_19:
        /*0038*/ 	.byte	0x04, 0x17
        /*003a*/ 	.short	(.L_21 - .L_20)
.L_20:
        /*003c*/ 	.word	0x00000000
        /*0040*/ 	.short	0x0000
        /*0042*/ 	.short	0x0000
        /*0044*/ 	.byte	0x00, 0xf5, 0x21, 0x00


	//----- nvinfo : EIATTR_SPARSE_MMA_MASK
	.align		4
.L_21:
        /*0048*/ 	.byte	0x03, 0x50
        /*004a*/ 	.short	0x0000


	//----- nvinfo : EIATTR_MAXREG_COUNT
	.align		4
        /*004c*/ 	.byte	0x03, 0x1b
        /*004e*/ 	.short	0x00ff


	//----- nvinfo : EIATTR_NUM_BARRIERS
	.align		4
        /*0050*/ 	.byte	0x02, 0x4c
        /*0052*/ 	.byte	0x01
	.zero		1


	//----- nvinfo : EIATTR_MERCURY_ISA_VERSION
	.align		4
        /*0054*/ 	.byte	0x03, 0x5f
        /*0056*/ 	.short	0x0101


	//----- nvinfo : EIATTR_VRC_CTA_INIT_COUNT
	.align		4
        /*0058*/ 	.byte	0x02, 0x4a
	.zero		1
	.zero		1


	//----- nvinfo : EIATTR_EXIT_INSTR_OFFSETS
	.align		4
        /*005c*/ 	.byte	0x04, 0x1c
        /*005e*/ 	.short	(.L_23 - .L_22)


	//   ....[0]....
.L_22:
        /*0060*/ 	.word	0x00000c50


	//   ....[1]....
        /*0064*/ 	.word	0x00000ca0


	//----- nvinfo : EIATTR_CBANK_PARAM_SIZE
	.align		4
.L_23:
        /*0068*/ 	.byte	0x03, 0x19
        /*006a*/ 	.short	0x001c


	//----- nvinfo : EIATTR_PARAM_CBANK
	.align		4
        /*006c*/ 	.byte	0x04, 0x0a
        /*006e*/ 	.short	(.L_25 - .L_24)
	.align		4
.L_24:
        /*0070*/ 	.word	index@(.nv.constant0._Z12matMulTilingPfS_S_i)
        /*0074*/ 	.short	0x0380
        /*0076*/ 	.short	0x001c


	//----- nvinfo : EIATTR_SW_WAR
	.align		4
.L_25:
        /*0078*/ 	.byte	0x04, 0x36
        /*007a*/ 	.short	(.L_27 - .L_26)
.L_26:
        /*007c*/ 	.word	0x00000008
.L_27:


//--------------------- .nv.info._Z14matMulNoTilingPfS_S_i --------------------------
	.section	.nv.info._Z14matMulNoTilingPfS_S_i,"",@"SHT_CUDA_INFO"
	.sectionflags	@""
	.align	4


	//----- nvinfo : EIATTR_CUDA_API_VERSION
	.align		4
        /*0000*/ 	.byte	0x04, 0x37
        /*0002*/ 	.short	(.L_29 - .L_28)
.L_28:
        /*0004*/ 	.word	0x00000082


	//----- nvinfo : EIATTR_KPARAM_INFO
	.align		4
.L_29:
        /*0008*/ 	.byte	0x04, 0x17
        /*000a*/ 	.short	(.L_31 - .L_30)
.L_30:
        /*000c*/ 	.word	0x00000000
        /*0010*/ 	.short	0x0003
        /*0012*/ 	.short	0x0018
        /*0014*/ 	.byte	0x00, 0xf0, 0x11, 0x00


	//----- nvinfo : EIATTR_KPARAM_INFO
	.align		4
.L_31:
        /*0018*/ 	.byte	0x04, 0x17
        /*001a*/ 	.short	(.L_33 - .L_32)
.L_32:
        /*001c*/ 	.word	0x00000000
        /*0020*/ 	.short	0x0002
        /*0022*/ 	.short	0x0010
        /*0024*/ 	.byte	0x00, 0xf5, 0x21, 0x00


	//----- nvinfo : EIATTR_KPARAM_INFO
	.align		4
.L_33:
        /*0028*/ 	.byte	0x04, 0x17
        /*002a*/ 	.short	(.L_35 - .L_34)
.L_34:
        /*002c*/ 	.word	0x00000000
        /*0030*/ 	.short	0x0001
        /*0032*/ 	.short	0x0008
        /*0034*/ 	.byte	0x00, 0xf5, 0x21, 0x00


	//----- nvinfo : EIATTR_KPARAM_INFO
	.align		4
.L_35:
        /*0038*/ 	.byte	0x04, 0x17
        /*003a*/ 	.short	(.L_37 - .L_36)
.L_36:
        /*003c*/ 	.word	0x00000000
        /*0040*/ 	.short	0x0000
        /*0042*/ 	.short	0x0000
        /*0044*/ 	.byte	0x00, 0xf5, 0x21, 0x00


	//----- nvinfo : EIATTR_SPARSE_MMA_MASK
	.align		4
.L_37:
        /*0048*/ 	.byte	0x03, 0x50
        /*004a*/ 	.short	0x0000


	//----- nvinfo : EIATTR_MAXREG_COUNT
	.align		4
        /*004c*/ 	.byte	0x03, 0x1b
        /*004e*/ 	.short	0x00ff


	//----- nvinfo : EIATTR_MERCURY_ISA_VERSION
	.align		4
        /*0050*/ 	.byte	0x03, 0x5f
        /*0052*/ 	.short	0x0101


	//----- nvinfo : EIATTR_VRC_CTA_INIT_COUNT
	.align		4
        /*0054*/ 	.byte	0x02, 0x4a
	.zero		1
	.zero		1


	//----- nvinfo : EIATTR_EXIT_INSTR_OFFSETS
	.align		4
        /*0058*/ 	.byte	0x04, 0x1c
        /*005a*/ 	.short	(.L_39 - .L_38)


	//   ....[0]....
.L_38:
        /*005c*/ 	.word	0x000000c0


	//   ....[1]....
        /*0060*/ 	.word	0x00000a90


	//----- nvinfo : EIATTR_CBANK_PARAM_SIZE
	.align		4
.L_39:
        /*0064*/ 	.byte	0x03, 0x19
        /*0066*/ 	.short	0x001c


	//----- nvinfo : EIATTR_PARAM_CBANK
	.align		4
        /*0068*/ 	.byte	0x04, 0x0a
        /*006a*/ 	.short	(.L_41 - .L_40)
	.align		4
.L_40:
        /*006c*/ 	.word	index@(.nv.constant0._Z14matMulNoTilingPfS_S_i)
        /*0070*/ 	.short	0x0380
        /*0072*/ 	.short	0x001c


	//----- nvinfo : EIATTR_SW_WAR
	.align		4
.L_41:
        /*0074*/ 	.byte	0x04, 0x36
        /*0076*/ 	.short	(.L_43 - .L_42)
.L_42:
        /*0078*/ 	.word	0x00000008
.L_43:


//--------------------- .nv.callgraph             --------------------------
	.section	.nv.callgraph,"",@"SHT_CUDA_CALLGRAPH"
	.align	4
	.sectionentsize	8
	.align		4
        /*0000*/ 	.word	0x00000000
	.align		4
        /*0004*/ 	.word	0xffffffff
	.align		4
        /*0008*/ 	.word	0x00000000
	.align		4
        /*000c*/ 	.word	0xfffffffe
	.align		4
        /*0010*/ 	.word	0x00000000
	.align		4
        /*0014*/ 	.word	0xfffffffd
	.align		4
        /*0018*/ 	.word	0x00000000
	.align		4
        /*001c*/ 	.word	0xfffffffc


//--------------------- .text._Z12matMulTilingPfS_S_i --------------------------
	.section	.text._Z12matMulTilingPfS_S_i,"ax",@progbits
	.align	128
        .global         _Z12matMulTilingPfS_S_i
        .type           _Z12matMulTilingPfS_S_i,@function
        .size           _Z12matMulTilingPfS_S_i,(.L_x_10 - _Z12matMulTilingPfS_S_i)
        .other          _Z12matMulTilingPfS_S_i,@"STO_CUDA_ENTRY STV_DEFAULT"
_Z12matMulTilingPfS_S_i:
.text._Z12matMulTilingPfS_S_i:
[----:B------:R-:W-:Y:S01]  /*0000*/  LDC R1, c[0x0][0x37c] ;  /* 0x0000df00ff017b82 */ /* 0x000fe20000000800 */
[----:B------:R-:W0:Y:S01]  /*0010*/  LDCU UR4, c[0x0][0x398] ;  /* 0x00007300ff0477ac */ /* 0x000e220008000800 */
[----:B------:R-:W1:Y:S01]  /*0020*/  S2R R3, SR_CTAID.Y ;  /* 0x0000000000037919 */ /* 0x000e620000002600 */
[----:B------:R-:W-:Y:S01]  /*0030*/  IMAD.MOV.U32 R23, RZ, RZ, RZ ;  /* 0x000000ffff177224 */ /* 0x000fe200078e00ff */
[----:B------:R-:W2:Y:S01]  /*0040*/  LDCU.64 UR8, c[0x0][0x358] ;  /* 0x00006b00ff0877ac */ /* 0x000ea20008000a00 */
[----:B------:R-:W1:Y:S01]  /*0050*/  S2R R18, SR_TID.Y ;  /* 0x0000000000127919 */ /* 0x000e620000002200 */
[----:B------:R-:W3:Y:S01]  /*0060*/  S2R R15, SR_CTAID.X ;  /* 0x00000000000f7919 */ /* 0x000ee20000002500 */
[----:B------:R-:W3:Y:S01]  /*0070*/  S2R R16, SR_TID.X ;  /* 0x0000000000107919 */ /* 0x000ee20000002100 */
[----:B0-----:R-:W-:-:S04]  /*0080*/  MOV R7, UR4 ;  /* 0x0000000400077c02 */ /* 0x001fc80008000f00 */
[----:B------:R-:W-:Y:S02]  /*0090*/  ISETP.GE.AND P0, PT, R7, 0x4, PT ;  /* 0x000000040700780c */ /* 0x000fe40003f06270 */
[----:B------:R-:W-:-:S04]  /*00a0*/  SHF.R.S32.HI R0, RZ, 0x1f, R7 ;  /* 0x0000001fff007819 */ /* 0x000fc80000011407 */
[----:B------:R-:W-:Y:S02]  /*00b0*/  LEA.HI R0, R0, R7, RZ, 0x2 ;  /* 0x0000000700007211 */ /* 0x000fe400078f10ff */
[----:B-1----:R-:W-:Y:S01]  /*00c0*/  LEA R6, R3, R18, 0x2 ;  /* 0x0000001203067211 */ /* 0x002fe200078e10ff */
[----:B---3--:R-:W-:-:S04]  /*00d0*/  IMAD R5, R15, 0x4, R16 ;  /* 0x000000040f057824 */ /* 0x008fc800078e0210 */
[----:B--2---:R-:W-:Y:S05]  /*00e0*/  @!P0 BRA `(.L_x_0) ;  /* 0x0000000800d08947 */ /* 0x004fea0003800000 */
[----:B------:R-:W0:Y:S01]  /*00f0*/  S2UR UR6, SR_CgaCtaId ;  /* 0x00000000000679c3 */ /* 0x000e220000008800 */
[----:B------:R-:W-:Y:S01]  /*0100*/  SHF.R.S32.HI R8, RZ, 0x2, R0 ;  /* 0x00000002ff087819 */ /* 0x000fe20000011400 */
[----:B------:R-:W-:Y:S01]  /*0110*/  UMOV UR4, 0x400 ;  /* 0x0000040000047882 */ /* 0x000fe20000000000 */
[----:B------:R-:W-:Y:S01]  /*0120*/  HFMA2 R19, -RZ, RZ, 0, 0 ;  /* 0x00000000ff137431 */ /* 0x000fe200000001ff */
[----:B------:R-:W-:Y:S01]  /*0130*/  UIADD3 UR5, UPT, UPT, UR4, 0x40, URZ ;  /* 0x0000004004057890 */ /* 0x000fe2000fffe0ff */
[C---:B------:R-:W-:Y:S01]  /*0140*/  IADD3 R0, PT, PT, R8.reuse, -0x1, RZ ;  /* 0xffffffff08007810 */ /* 0x040fe20007ffe0ff */
[----:B------:R-:W-:Y:S01]  /*0150*/  IMAD.MOV.U32 R23, RZ, RZ, RZ ;  /* 0x000000ffff177224 */ /* 0x000fe200078e00ff */
[----:B------:R-:W-:Y:S02]  /*0160*/  LOP3.LUT R21, R8, 0x3, RZ, 0xc0, !PT ;  /* 0x0000000308157812 */ /* 0x000fe400078ec0ff */
[----:B------:R-:W-:Y:S02]  /*0170*/  ISETP.GE.U32.AND P0, PT, R0, 0x3, PT ;  /* 0x000000030000780c */ /* 0x000fe40003f06070 */
[----:B------:R-:W-:Y:S01]  /*0180*/  ISETP.NE.AND P1, PT, R21, RZ, PT ;  /* 0x000000ff1500720c */ /* 0x000fe20003f25270 */
[----:B0-----:R-:W-:-:S02]  /*0190*/  ULEA UR4, UR6, UR4, 0x18 ;  /* 0x0000000406047291 */ /* 0x001fc4000f8ec0ff */
[----:B------:R-:W-:-:S04]  /*01a0*/  ULEA UR5, UR6, UR5, 0x18 ;  /* 0x0000000506057291 */ /* 0x000fc8000f8ec0ff */
[----:B------:R-:W-:Y:S02]  /*01b0*/  LEA R4, R18, UR4, 0x4 ;  /* 0x0000000412047c11 */ /* 0x000fe4000f8e20ff */
[----:B------:R-:W-:-:S03]  /*01c0*/  LEA R3, R16, UR5, 0x2 ;  /* 0x0000000510037c11 */ /* 0x000fc6000f8e10ff */
[----:B------:R-:W-:Y:S01]  /*01d0*/  IMAD R2, R16, 0x4, R4 ;  /* 0x0000000410027824 */ /* 0x000fe200078e0204 */
[----:B------:R-:W-:Y:S01]  /*01e0*/  LEA R0, R18, R3, 0x4 ;  /* 0x0000000312007211 */ /* 0x000fe200078e20ff */
[----:B------:R-:W-:Y:S06]  /*01f0*/  @!P0 BRA `(.L_x_1) ;  /* 0x0000000400e88947 */ /* 0x000fec0003800000 */
[C---:B------:R-:W-:Y:S01]  /*0200*/  IADD3 R9, PT, PT, R18.reuse, 0x8, RZ ;  /* 0x0000000812097810 */ /* 0x040fe20007ffe0ff */
[----:B------:R-:W-:Y:S01]  /*0210*/  VIADD R10, R18, 0x4 ;  /* 0x00000004120a7836 */ /* 0x000fe20000000000 */
[----:B------:R-:W-:Y:S01]  /*0220*/  LOP3.LUT R19, R8, 0x1ffffffc, RZ, 0xc0, !PT ;  /* 0x1ffffffc08137812 */ /* 0x000fe200078ec0ff */
[----:B------:R-:W-:Y:S01]  /*0230*/  VIADD R8, R18, 0xc ;  /* 0x0000000c12087836 */ /* 0x000fe20000000000 */
[-C--:B------:R-:W-:Y:S01]  /*0240*/  ISETP.GE.U32.AND P2, PT, R6, R7.reuse, PT ;  /* 0x000000070600720c */ /* 0x080fe20003f46070 */
[-CC-:B------:R-:W-:Y:S01]  /*0250*/  IMAD R24, R9, R7.reuse, R16.reuse ;  /* 0x0000000709187224 */ /* 0x180fe200078e0210 */
[----:B------:R-:W-:Y:S01]  /*0260*/  MOV R23, RZ ;  /* 0x000000ff00177202 */ /* 0x000fe20000000f00 */
[-CC-:B------:R-:W-:Y:S01]  /*0270*/  IMAD R20, R18, R7.reuse, R16.reuse ;  /* 0x0000000712147224 */ /* 0x180fe200078e0210 */
[----:B------:R-:W-:Y:S01]  /*0280*/  MOV R12, R18 ;  /* 0x00000012000c7202 */ /* 0x000fe20000000f00 */
[-CC-:B------:R-:W-:Y:S01]  /*0290*/  IMAD R8, R8, R7.reuse, R16.reuse ;  /* 0x0000000708087224 */ /* 0x180fe200078e0210 */
[----:B------:R-:W-:Y:S01]  /*02a0*/  IADD3 R17, PT, PT, -R19, RZ, RZ ;  /* 0x000000ff13117210 */ /* 0x000fe20007ffe1ff */
[-CC-:B------:R-:W-:Y:S01]  /*02b0*/  IMAD R10, R10, R7.reuse, R16.reuse ;  /* 0x000000070a0a7224 */ /* 0x180fe200078e0210 */
[----:B------:R-:W-:Y:S01]  /*02c0*/  LEA R24, R15, R24, 0x2 ;  /* 0x000000180f187211 */ /* 0x000fe200078e10ff */
[----:B------:R-:W-:-:S02]  /*02d0*/  IMAD R13, R6, R7, R16 ;  /* 0x00000007060d7224 */ /* 0x000fc400078e0210 */
[----:B------:R-:W-:Y:S02]  /*02e0*/  IMAD.MOV.U32 R14, RZ, RZ, R16 ;  /* 0x000000ffff0e7224 */ /* 0x000fe400078e0010 */
[C---:B------:R-:W-:Y:S02]  /*02f0*/  IMAD R20, R15.reuse, 0x4, R20 ;  /* 0x000000040f147824 */ /* 0x040fe400078e0214 */
[C---:B------:R-:W-:Y:S02]  /*0300*/  IMAD R26, R15.reuse, 0x4, R8 ;  /* 0x000000040f1a7824 */ /* 0x040fe400078e0208 */
[----:B------:R-:W-:-:S07]  /*0310*/  IMAD R22, R15, 0x4, R10 ;  /* 0x000000040f167824 */ /* 0x000fce00078e020a */
.L_x_2:
[----:B------:R-:W0:Y:S01]  /*0320*/  LDC R7, c[0x0][0x398] ;  /* 0x0000e600ff077b82 */ /* 0x000e220000000800 */
[----:B------:R-:W-:-:S07]  /*0330*/  MOV R27, RZ ;  /* 0x000000ff001b7202 */ /* 0x000fce0000000f00 */
[----:B------:R-:W1:Y:S01]  /*0340*/  LDC.64 R28, c[0x0][0x380] ;  /* 0x0000e000ff1c7b82 */ /* 0x000e620000000a00 */
[-C--:B0-----:R-:W-:Y:S02]  /*0350*/  ISETP.GE.U32.AND P0, PT, R5, R7.reuse, PT ;  /* 0x000000070500720c */ /* 0x081fe40003f06070 */
[-C--:B------:R-:W-:Y:S02]  /*0360*/  ISETP.GE.OR P3, PT, R14, R7.reuse, P2 ;  /* 0x000000070e00720c */ /* 0x080fe40001766670 */
[----:B------:R-:W-:-:S13]  /*0370*/  ISETP.GE.OR P4, PT, R12, R7, P0 ;  /* 0x000000070c00720c */ /* 0x000fda0000786670 */
[----:B------:R-:W0:Y:S01]  /*0380*/  @!P4 LDC.64 R8, c[0x0][0x388] ;  /* 0x0000e200ff08cb82 */ /* 0x000e220000000a00 */
[----:B------:R-:W-:Y:S02]  /*0390*/  IMAD.MOV.U32 R25, RZ, RZ, RZ ;  /* 0x000000ffff197224 */ /* 0x000fe400078e00ff */
[----:B-1----:R-:W-:-:S05]  /*03a0*/  IMAD.WIDE R28, R13, 0x4, R28 ;  /* 0x000000040d1c7825 */ /* 0x002fca00078e021c */
[----:B------:R-:W2:Y:S01]  /*03b0*/  @!P3 LDG.E R25, desc[UR8][R28.64] ;  /* 0x000000081c19b981 */ /* 0x000ea2000c1e1900 */
[----:B0-----:R-:W-:-:S05]  /*03c0*/  @!P4 IMAD.WIDE.U32 R8, R20, 0x4, R8 ;  /* 0x000000041408c825 */ /* 0x001fca00078e0008 */
[----:B------:R-:W3:Y:S04]  /*03d0*/  @!P4 LDG.E R27, desc[UR8][R8.64] ;  /* 0x00000008081bc981 */ /* 0x000ee8000c1e1900 */
[----:B--2---:R-:W-:Y:S04]  /*03e0*/  STS [R2], R25 ;  /* 0x0000001902007388 */ /* 0x004fe80000000800 */
[----:B---3--:R-:W-:Y:S01]  /*03f0*/  STS [R0], R27 ;  /* 0x0000001b00007388 */ /* 0x008fe20000000800 */
[----:B------:R-:W-:Y:S06]  /*0400*/  BAR.SYNC.DEFER_BLOCKING 0x0 ;  /* 0x0000000000007b1d */ /* 0x000fec0000010000 */
[----:B------:R-:W-:Y:S04]  /*0410*/  LDS R25, [R3] ;  /* 0x0000000003197984 */ /* 0x000fe80000000800 */
[----:B------:R-:W0:Y:S02]  /*0420*/  LDS.128 R8, [R4] ;  /* 0x0000000004087984 */ /* 0x000e240000000c00 */
[----:B0-----:R-:W-:-:S02]  /*0430*/  FFMA R23, R8, R25, R23 ;  /* 0x0000001908177223 */ /* 0x001fc40000000017 */
[----:B------:R-:W0:Y:S02]  /*0440*/  LDS R8, [R3+0x10] ;  /* 0x0000100003087984 */ /* 0x000e240000000800 */
[----:B0-----:R-:W-:Y:S02]  /*0450*/  FFMA R9, R8, R9, R23 ;  /* 0x0000000908097223 */ /* 0x001fe40000000017 */
[----:B------:R-:W0:Y:S04]  /*0460*/  LDS R8, [R3+0x20] ;  /* 0x0000200003087984 */ /* 0x000e280000000800 */
[----:B------:R-:W1:Y:S01]  /*0470*/  LDS R23, [R3+0x30] ;  /* 0x0000300003177984 */ /* 0x000e620000000800 */
[----:B------:R-:W-:Y:S02]  /*0480*/  IMAD.MOV.U32 R25, RZ, RZ, RZ ;  /* 0x000000ffff197224 */ /* 0x000fe400078e00ff */
[----:B0-----:R-:W-:Y:S01]  /*0490*/  FFMA R8, R8, R10, R9 ;  /* 0x0000000a08087223 */ /* 0x001fe20000000009 */
[----:B------:R-:W-:Y:S01]  /*04a0*/  IADD3 R10, PT, PT, R14, 0x4, RZ ;  /* 0x000000040e0a7810 */ /* 0x000fe20007ffe0ff */
[----:B------:R-:W-:Y:S03]  /*04b0*/  BAR.SYNC.DEFER_BLOCKING 0x0 ;  /* 0x0000000000007b1d */ /* 0x000fe60000010000 */
[----:B------:R-:W-:Y:S01]  /*04c0*/  ISETP.GE.OR P3, PT, R10, R7, P2 ;  /* 0x000000070a00720c */ /* 0x000fe20001766670 */
[----:B-1----:R-:W-:Y:S01]  /*04d0*/  FFMA R23, R23, R11, R8 ;  /* 0x0000000b17177223 */ /* 0x002fe20000000008 */
[----:B------:R-:W-:-:S11]  /*04e0*/  IADD3 R8, PT, PT, R12, 0x4, RZ ;  /* 0x000000040c087810 */ /* 0x000fd60007ffe0ff */
[----:B------:R-:W2:Y:S01]  /*04f0*/  @!P3 LDG.E R25, desc[UR8][R28.64+0x10] ;  /* 0x000010081c19b981 */ /* 0x000ea2000c1e1900 */
[----:B------:R-:W-:-:S13]  /*0500*/  ISETP.GE.OR P3, PT, R8, R7, P0 ;  /* 0x000000070800720c */ /* 0x000fda0000766670 */
[----:B------:R-:W0:Y:S01]  /*0510*/  @!P3 LDC.64 R8, c[0x0][0x388] ;  /* 0x0000e200ff08bb82 */ /* 0x000e220000000a00 */
[----:B------:R-:W-:Y:S02]  /*0520*/  IMAD.MOV.U32 R27, RZ, RZ, RZ ;  /* 0x000000ffff1b7224 */ /* 0x000fe400078e00ff */
        /* <DEDUP_REMOVED lines=8> */
[----:B------:R-:W0:Y:S04]  /*05b0*/  LDS R8, [R3+0x10] ;  /* 0x0000100003087984 */ /* 0x000e280000000800 */
[----:B------:R-:W1:Y:S01]  /*05c0*/  LDS R25, [R3+0x20] ;  /* 0x0000200003197984 */ /* 0x000e620000000800 */
[----:B0-----:R-:W-:-:S04]  /*05d0*/  FFMA R23, R8, R9, R23 ;  /* 0x0000000908177223 */ /* 0x001fc80000000017 */
[----:B-1----:R-:W-:Y:S01]  /*05e0*/  FFMA R10, R25, R10, R23 ;  /* 0x0000000a190a7223 */ /* 0x002fe20000000017 */
[----:B------:R-:W-:-:S04]  /*05f0*/  IADD3 R23, PT, PT, R14, 0x8, RZ ;  /* 0x000000080e177810 */ /* 0x000fc80007ffe0ff */
[----:B------:R-:W-:Y:S02]  /*0600*/  ISETP.GE.OR P3, PT, R23, R7, P2 ;  /* 0x000000071700720c */ /* 0x000fe40001766670 */
[----:B------:R-:W0:Y:S01]  /*0610*/  LDS R23, [R3+0x30] ;  /* 0x0000300003177984 */ /* 0x000e220000000800 */
[----:B------:R-:W-:Y:S01]  /*0620*/  IMAD.MOV.U32 R25, RZ, RZ, RZ ;  /* 0x000000ffff197224 */ /* 0x000fe200078e00ff */
[----:B------:R-:W-:Y:S01]  /*0630*/  BAR.SYNC.DEFER_BLOCKING 0x0 ;  /* 0x0000000000007b1d */ /* 0x000fe20000010000 */
[----:B------:R-:W-:-:S08]  /*0640*/  IADD3 R8, PT, PT, R12, 0x8, RZ ;  /* 0x000000080c087810 */ /* 0x000fd00007ffe0ff */
[----:B------:R-:W2:Y:S01]  /*0650*/  @!P3 LDG.E R25, desc[UR8][R28.64+0x20] ;  /* 0x000020081c19b981 */ /* 0x000ea2000c1e1900 */
[----:B------:R-:W-:-:S13]  /*0660*/  ISETP.GE.OR P3, PT, R8, R7, P0 ;  /* 0x000000070800720c */ /* 0x000fda0000766670 */
[----:B------:R-:W1:Y:S01]  /*0670*/  @!P3 LDC.64 R8, c[0x0][0x388] ;  /* 0x0000e200ff08bb82 */ /* 0x000e620000000a00 */
[----:B------:R-:W-:Y:S02]  /*0680*/  IMAD.MOV.U32 R27, RZ, RZ, RZ ;  /* 0x000000ffff1b7224 */ /* 0x000fe400078e00ff */
[----:B-1----:R-:W-:-:S05]  /*0690*/  @!P3 IMAD.WIDE.U32 R8, R24, 0x4, R8 ;  /* 0x000000041808b825 */ /* 0x002fca00078e0008 */
[----:B------:R-:W3:Y:S01]  /*06a0*/  @!P3 LDG.E R27, desc[UR8][R8.64] ;  /* 0x00000008081bb981 */ /* 0x000ee2000c1e1900 */
[----:B0-----:R-:W-:-:S03]  /*06b0*/  FFMA R23, R23, R11, R10 ;  /* 0x0000000b17177223 */ /* 0x001fc6000000000a */
        /* <DEDUP_REMOVED lines=8> */
[----:B0-----:R-:W-:Y:S01]  /*0740*/  FFMA R23, R8, R9, R23 ;  /* 0x0000000908177223 */ /* 0x001fe20000000017 */
[----:B------:R-:W-:-:S04]  /*0750*/  IADD3 R8, PT, PT, R12, 0xc, RZ ;  /* 0x0000000c0c087810 */ /* 0x000fc80007ffe0ff */
[----:B------:R-:W-:Y:S01]  /*0760*/  ISETP.GE.OR P0, PT, R8, R7, P0 ;  /* 0x000000070800720c */ /* 0x000fe20000706670 */
[----:B-1----:R-:W-:Y:S01]  /*0770*/  FFMA R10, R25, R10, R23 ;  /* 0x0000000a190a7223 */ /* 0x002fe20000000017 */
[----:B------:R-:W-:-:S04]  /*0780*/  IADD3 R23, PT, PT, R14, 0xc, RZ ;  /* 0x0000000c0e177810 */ /* 0x000fc80007ffe0ff */
[----:B------:R-:W-:Y:S02]  /*0790*/  ISETP.GE.OR P3, PT, R23, R7, P2 ;  /* 0x000000071700720c */ /* 0x000fe40001766670 */
[----:B------:R-:W0:Y:S05]  /*07a0*/  LDS R23, [R3+0x30] ;  /* 0x0000300003177984 */ /* 0x000e2a0000000800 */
[----:B------:R-:W1:Y:S01]  /*07b0*/  @!P0 LDC.64 R8, c[0x0][0x388] ;  /* 0x0000e200ff088b82 */ /* 0x000e620000000a00 */
[----:B------:R-:W-:-:S07]  /*07c0*/  IMAD.MOV.U32 R25, RZ, RZ, RZ ;  /* 0x000000ffff197224 */ /* 0x000fce00078e00ff */
[----:B------:R-:W-:Y:S01]  /*07d0*/  BAR.SYNC.DEFER_BLOCKING 0x0 ;  /* 0x0000000000007b1d */ /* 0x000fe20000010000 */
[----:B------:R-:W-:-:S05]  /*07e0*/  IMAD.MOV.U32 R27, RZ, RZ, RZ ;  /* 0x000000ffff1b7224 */ /* 0x000fca00078e00ff */
[----:B------:R1:W2:Y:S02]  /*07f0*/  @!P3 LDG.E R25, desc[UR8][R28.64+0x30] ;  /* 0x000030081c19b981 */ /* 0x0002a4000c1e1900 */
[----:B-1----:R-:W-:-:S05]  /*0800*/  @!P0 IMAD.WIDE.U32 R28, R26, 0x4, R8 ;  /* 0x000000041a1c8825 */ /* 0x002fca00078e0008 */
[----:B------:R-:W3:Y:S01]  /*0810*/  @!P0 LDG.E R27, desc[UR8][R28.64] ;  /* 0x000000081c1b8981 */ /* 0x000ee2000c1e1900 */
[----:B------:R-:W-:-:S04]  /*0820*/  IADD3 R17, PT, PT, R17, 0x4, RZ ;  /* 0x0000000411117810 */ /* 0x000fc80007ffe0ff */
[----:B------:R-:W-:Y:S01]  /*0830*/  ISETP.NE.AND P0, PT, R17, RZ, PT ;  /* 0x000000ff1100720c */ /* 0x000fe20003f05270 */
[----:B------:R-:W-:Y:S01]  /*0840*/  VIADD R13, R13, 0x10 ;  /* 0x000000100d0d7836 */ /* 0x000fe20000000000 */
[----:B------:R-:W-:Y:S01]  /*0850*/  IADD3 R14, PT, PT, R14, 0x10, RZ ;  /* 0x000000100e0e7810 */ /* 0x000fe20007ffe0ff */
[C---:B------:R-:W-:Y:S01]  /*0860*/  IMAD R22, R7.reuse, 0x10, R22 ;  /* 0x0000001007167824 */ /* 0x040fe200078e0216 */
[----:B------:R-:W-:Y:S02]  /*0870*/  IADD3 R12, PT, PT, R12, 0x10, RZ ;  /* 0x000000100c0c7810 */ /* 0x000fe40007ffe0ff */
[C---:B------:R-:W-:Y:S02]  /*0880*/  LEA R20, R7.reuse, R20, 0x4 ;  /* 0x0000001407147211 */ /* 0x040fe400078e20ff */
[C---:B------:R-:W-:Y:S02]  /*0890*/  LEA R24, R7.reuse, R24, 0x4 ;  /* 0x0000001807187211 */ /* 0x040fe400078e20ff */
[----:B------:R-:W-:Y:S01]  /*08a0*/  LEA R26, R7, R26, 0x4 ;  /* 0x0000001a071a7211 */ /* 0x000fe200078e20ff */
[----:B--2---:R0:W-:Y:S04]  /*08b0*/  STS [R2], R25 ;  /* 0x0000001902007388 */ /* 0x0041e80000000800 */
[----:B---3--:R-:W-:Y:S01]  /*08c0*/  STS [R0], R27 ;  /* 0x0000001b00007388 */ /* 0x008fe20000000800 */
[----:B0-----:R-:W-:Y:S01]  /*08d0*/  FFMA R25, R23, R11, R10 ;  /* 0x0000000b17197223 */ /* 0x001fe2000000000a */
[----:B------:R-:W-:Y:S06]  /*08e0*/  BAR.SYNC.DEFER_BLOCKING 0x0 ;  /* 0x0000000000007b1d */ /* 0x000fec0000010000 */
[----:B------:R-:W-:Y:S04]  /*08f0*/  LDS R23, [R3] ;  /* 0x0000000003177984 */ /* 0x000fe80000000800 */
[----:B------:R-:W0:Y:S02]  /*0900*/  LDS.128 R8, [R4] ;  /* 0x0000000004087984 */ /* 0x000e240000000c00 */
[----:B0-----:R-:W-:-:S02]  /*0910*/  FFMA R8, R8, R23, R25 ;  /* 0x0000001708087223 */ /* 0x001fc40000000019 */
[----:B------:R-:W0:Y:S04]  /*0920*/  LDS R23, [R3+0x10] ;  /* 0x0000100003177984 */ /* 0x000e280000000800 */
[----:B------:R-:W1:Y:S01]  /*0930*/  LDS R25, [R3+0x20] ;  /* 0x0000200003197984 */ /* 0x000e620000000800 */
[----:B0-----:R-:W-:-:S03]  /*0940*/  FFMA R9, R23, R9, R8 ;  /* 0x0000000917097223 */ /* 0x001fc60000000008 */
[----:B------:R-:W0:Y:S01]  /*0950*/  LDS R23, [R3+0x30] ;  /* 0x0000300003177984 */ /* 0x000e220000000800 */
[----:B-1----:R-:W-:-:S04]  /*0960*/  FFMA R10, R25, R10, R9 ;  /* 0x0000000a190a7223 */ /* 0x002fc80000000009 */
[----:B0-----:R-:W-:Y:S01]  /*0970*/  FFMA R23, R23, R11, R10 ;  /* 0x0000000b17177223 */ /* 0x001fe2000000000a */
[----:B------:R-:W-:Y:S06]  /*0980*/  BAR.SYNC.DEFER_BLOCKING 0x0 ;  /* 0x0000000000007b1d */ /* 0x000fec0000010000 */
[----:B------:R-:W-:Y:S05]  /*0990*/  @P0 BRA `(.L_x_2) ;  /* 0xfffffff800600947 */ /* 0x000fea000383ffff */
.L_x_1:
[----:B------:R-:W-:Y:S05]  /*09a0*/  @!P1 BRA `(.L_x_0) ;  /* 0x0000000000a09947 */ /* 0x000fea0003800000 */
[----:B------:R-:W0:Y:S01]  /*09b0*/  LDC R20, c[0x0][0x398] ;  /* 0x0000e600ff147b82 */ /* 0x000e220000000800 */
[C---:B------:R-:W-:Y:S01]  /*09c0*/  IMAD R18, R19.reuse, 0x4, R18 ;  /* 0x0000000413127824 */ /* 0x040fe200078e0212 */
[----:B------:R-:W-:Y:S01]  /*09d0*/  LEA R22, R19, R16, 0x2 ;  /* 0x0000001013167211 */ /* 0x000fe200078e10ff */
[----:B------:R-:W-:Y:S02]  /*09e0*/  IMAD.MOV R24, RZ, RZ, -R21 ;  /* 0x000000ffff187224 */ /* 0x000fe400078e0a15 */
[-C--:B------:R-:W-:Y:S02]  /*09f0*/  IMAD R8, R18, R7.reuse, R16 ;  /* 0x0000000712087224 */ /* 0x080fe400078e0210 */
[----:B------:R-:W-:Y:S01]  /*0a00*/  IMAD R21, R6, R7, R22 ;  /* 0x0000000706157224 */ /* 0x000fe200078e0216 */
[----:B------:R-:W1:Y:S02]  /*0a10*/  LDC.64 R12, c[0x0][0x380] ;  /* 0x0000e000ff0c7b82 */ /* 0x000e640000000a00 */
[----:B------:R-:W-:-:S07]  /*0a20*/  LEA R19, R15, R8, 0x2 ;  /* 0x000000080f137211 */ /* 0x000fce00078e10ff */
.L_x_3:
[----:B0-----:R-:W-:Y:S01]  /*0a30*/  MOV R7, R20 ;  /* 0x0000001400077202 */ /* 0x001fe20000000f00 */
[----:B------:R-:W-:Y:S02]  /*0a40*/  HFMA2 R25, -RZ, RZ, 0, 0 ;  /* 0x00000000ff197431 */ /* 0x000fe400000001ff */
[----:B------:R-:W-:Y:S01]  /*0a50*/  IMAD.MOV.U32 R27, RZ, RZ, RZ ;  /* 0x000000ffff1b7224 */ /* 0x000fe200078e00ff */
[----:B------:R-:W-:Y:S01]  /*0a60*/  ISETP.GE.AND P0, PT, R18, R7, PT ;  /* 0x000000071200720c */ /* 0x000fe20003f06270 */
[----:B-1----:R-:W-:-:S03]  /*0a70*/  IMAD.WIDE R14, R21, 0x4, R12 ;  /* 0x00000004150e7825 */ /* 0x002fc600078e020c */
[-C--:B------:R-:W-:Y:S02]  /*0a80*/  ISETP.GE.U32.OR P1, PT, R5, R7.reuse, P0 ;  /* 0x000000070500720c */ /* 0x080fe40000726470 */
[----:B------:R-:W-:-:S04]  /*0a90*/  ISETP.GE.AND P0, PT, R22, R7, PT ;  /* 0x000000071600720c */ /* 0x000fc80003f06270 */
[----:B------:R-:W-:-:S07]  /*0aa0*/  ISETP.GE.U32.OR P0, PT, R6, R7, P0 ;  /* 0x000000070600720c */ /* 0x000fce0000706470 */
[----:B------:R-:W0:Y:S06]  /*0ab0*/  @!P1 LDC.64 R8, c[0x0][0x388] ;  /* 0x0000e200ff089b82 */ /* 0x000e2c0000000a00 */
[----:B------:R-:W2:Y:S01]  /*0ac0*/  @!P0 LDG.E R25, desc[UR8][R14.64] ;  /* 0x000000080e198981 */ /* 0x000ea2000c1e1900 */
[----:B0-----:R-:W-:-:S05]  /*0ad0*/  @!P1 IMAD.WIDE.U32 R16, R19, 0x4, R8 ;  /* 0x0000000413109825 */ /* 0x001fca00078e0008 */
[----:B------:R-:W3:Y:S01]  /*0ae0*/  @!P1 LDG.E R27, desc[UR8][R16.64] ;  /* 0x00000008101b9981 */ /* 0x000ee2000c1e1900 */
[----:B------:R-:W-:-:S04]  /*0af0*/  IADD3 R24, PT, PT, R24, 0x1, RZ ;  /* 0x0000000118187810 */ /* 0x000fc80007ffe0ff */
[----:B------:R-:W-:Y:S01]  /*0b00*/  ISETP.NE.AND P0, PT, R24, RZ, PT ;  /* 0x000000ff1800720c */ /* 0x000fe20003f05270 */
[----:B------:R-:W-:Y:S01]  /*0b10*/  VIADD R18, R18, 0x4 ;  /* 0x0000000412127836 */ /* 0x000fe20000000000 */
[----:B------:R-:W-:Y:S02]  /*0b20*/  IADD3 R21, PT, PT, R21, 0x4, RZ ;  /* 0x0000000415157810 */ /* 0x000fe40007ffe0ff */
[----:B------:R-:W-:Y:S02]  /*0b30*/  IADD3 R22, PT, PT, R22, 0x4, RZ ;  /* 0x0000000416167810 */ /* 0x000fe40007ffe0ff */
[----:B------:R-:W-:Y:S01]  /*0b40*/  LEA R19, R7, R19, 0x2 ;  /* 0x0000001307137211 */ /* 0x000fe200078e10ff */
[----:B--2---:R-:W-:Y:S04]  /*0b50*/  STS [R2], R25 ;  /* 0x0000001902007388 */ /* 0x004fe80000000800 */
[----:B---3--:R-:W-:Y:S01]  /*0b60*/  STS [R0], R27 ;  /* 0x0000001b00007388 */ /* 0x008fe20000000800 */
[----:B------:R-:W-:Y:S06]  /*0b70*/  BAR.SYNC.DEFER_BLOCKING 0x0 ;  /* 0x0000000000007b1d */ /* 0x000fec0000010000 */
[----:B------:R-:W-:Y:S04]  /*0b80*/  LDS R26, [R3] ;  /* 0x00000000031a7984 */ /* 0x000fe80000000800 */
[----:B------:R-:W0:Y:S04]  /*0b90*/  LDS.128 R8, [R4] ;  /* 0x0000000004087984 */ /* 0x000e280000000c00 */
[----:B------:R-:W1:Y:S04]  /*0ba0*/  LDS R29, [R3+0x10] ;  /* 0x00001000031d7984 */ /* 0x000e680000000800 */
[----:B------:R-:W2:Y:S04]  /*0bb0*/  LDS R28, [R3+0x20] ;  /* 0x00002000031c7984 */ /* 0x000ea80000000800 */
[----:B------:R-:W3:Y:S01]  /*0bc0*/  LDS R15, [R3+0x30] ;  /* 0x00003000030f7984 */ /* 0x000ee20000000800 */
[----:B0-----:R-:W-:-:S04]  /*0bd0*/  FFMA R8, R8, R26, R23 ;  /* 0x0000001a08087223 */ /* 0x001fc80000000017 */
[----:B-1----:R-:W-:-:S04]  /*0be0*/  FFMA R9, R29, R9, R8 ;  /* 0x000000091d097223 */ /* 0x002fc80000000008 */
[----:B--2---:R-:W-:-:S04]  /*0bf0*/  FFMA R10, R28, R10, R9 ;  /* 0x0000000a1c0a7223 */ /* 0x004fc80000000009 */
[----:B---3--:R-:W-:Y:S01]  /*0c00*/  FFMA R23, R15, R11, R10 ;  /* 0x0000000b0f177223 */ /* 0x008fe2000000000a */
[----:B------:R-:W-:Y:S06]  /*0c10*/  BAR.SYNC.DEFER_BLOCKING 0x0 ;  /* 0x0000000000007b1d */ /* 0x000fec0000010000 */
[----:B------:R-:W-:Y:S05]  /*0c20*/  @P0 BRA `(.L_x_3) ;  /* 0xfffffffc00800947 */ /* 0x000fea000383ffff */
.L_x_0:
[----:B------:R-:W-:-:S04]  /*0c30*/  VIMNMX R0, PT, PT, R6, R5, !PT ;  /* 0x0000000506007248 */ /* 0x000fc80007fe0100 */
[----:B------:R-:W-:-:S13]  /*0c40*/  ISETP.GE.AND P0, PT, R0, R7, PT ;  /* 0x000000070000720c */ /* 0x000fda0003f06270 */
[----:B------:R-:W-:Y:S05]  /*0c50*/  @P0 EXIT ;  /* 0x000000000000094d */ /* 0x000fea0003800000 */
[----:B------:R-:W0:Y:S01]  /*0c60*/  LDC.64 R2, c[0x0][0x390] ;  /* 0x0000e400ff027b82 */ /* 0x000e220000000a00 */
[----:B------:R-:W-:-:S04]  /*0c70*/  IMAD R5, R6, R7, R5 ;  /* 0x0000000706057224 */ /* 0x000fc800078e0205 */
[----:B0-----:R-:W-:-:S05]  /*0c80*/  IMAD.WIDE.U32 R2, R5, 0x4, R2 ;  /* 0x0000000405027825 */ /* 0x001fca00078e0002 */
[----:B------:R-:W-:Y:S01]  /*0c90*/  STG.E desc[UR8][R2.64], R23 ;  /* 0x0000001702007986 */ /* 0x000fe2000c101908 */
[----:B------:R-:W-:Y:S05]  /*0ca0*/  EXIT ;  /* 0x000000000000794d */ /* 0x000fea0003800000 */
.L_x_4:
[----:B------:R-:W-:-:S00]  /*0cb0*/  BRA `(.L_x_4) ;  /* 0xfffffffc00fc7947 */ /* 0x000fc0000383ffff */
[----:B------:R-:W-:-:S00]  /*0cc0*/  NOP ;  /* 0x0000000000007918 */ /* 0x000fc00000000000 */
        /* <DEDUP_REMOVED lines=11> */
.L_x_10:


//--------------------- .text._Z14matMulNoTilingPfS_S_i --------------------------
	.section	.text._Z14matMulNoTilingPfS_S_i,"ax",@progbits
	.align	128
        .global         _Z14matMulNoTilingPfS_S_i
        .type           _Z14matMulNoTilingPfS_S_i,@function
        .size           _Z14matMulNoTilingPfS_S_i,(.L_x_11 - _Z14matMulNoTilingPfS_S_i)
        .other          _Z14matMulNoTilingPfS_S_i,@"STO_CUDA_ENTRY STV_DEFAULT"
_Z14matMulNoTilingPfS_S_i:
.text._Z14matMulNoTilingPfS_S_i:
[----:B------:R-:W-:Y:S01]  /*0000*/  LDC R1, c[0x0][0x37c] ;  /* 0x0000df00ff017b82 */ /* 0x000fe20000000800 */
[----:B------:R-:W0:Y:S07]  /*0010*/  S2R R0, SR_TID.Y ;  /* 0x0000000000007919 */ /* 0x000e2e0000002200 */
[----:B------:R-:W0:Y:S01]  /*0020*/  S2UR UR4, SR_CTAID.Y ;  /* 0x00000000000479c3 */ /* 0x000e220000002600 */
[----:B------:R-:W1:Y:S01]  /*0030*/  LDCU UR20, c[0x0][0x398] ;  /* 0x00007300ff1477ac */ /* 0x000e620008000800 */
[----:B------:R-:W2:Y:S06]  /*0040*/  S2R R3, SR_TID.X ;  /* 0x0000000000037919 */ /* 0x000eac0000002100 */
[----:B------:R-:W0:Y:S08]  /*0050*/  LDC R13, c[0x0][0x364] ;  /* 0x0000d900ff0d7b82 */ /* 0x000e300000000800 */
[----:B------:R-:W2:Y:S08]  /*0060*/  S2UR UR5, SR_CTAID.X ;  /* 0x00000000000579c3 */ /* 0x000eb00000002500 */
[----:B------:R-:W2:Y:S01]  /*0070*/  LDC R2, c[0x0][0x360] ;  /* 0x0000d800ff027b82 */ /* 0x000ea20000000800 */
[----:B0-----:R-:W-:-:S02]  /*0080*/  IMAD R13, R13, UR4, R0 ;  /* 0x000000040d0d7c24 */ /* 0x001fc4000f8e0200 */
[----:B--2---:R-:W-:-:S05]  /*0090*/  IMAD R0, R2, UR5, R3 ;  /* 0x0000000502007c24 */ /* 0x004fca000f8e0203 */
[----:B------:R-:W-:-:S04]  /*00a0*/  VIMNMX R2, PT, PT, R13, R0, !PT ;  /* 0x000000000d027248 */ /* 0x000fc80007fe0100 */
[----:B-1----:R-:W-:-:S13]  /*00b0*/  ISETP.GE.AND P0, PT, R2, UR20, PT ;  /* 0x0000001402007c0c */ /* 0x002fda000bf06270 */
[----:B------:R-:W-:Y:S05]  /*00c0*/  @P0 EXIT ;  /* 0x000000000000094d */ /* 0x000fea0003800000 */
[----:B------:R-:W-:Y:S01]  /*00d0*/  UISETP.GE.U32.AND UP0, UPT, UR20, 0x8, UPT ;  /* 0x000000081400788c */ /* 0x000fe2000bf06070 */
[----:B------:R-:W-:Y:S02]  /*00e0*/  HFMA2 R12, -RZ, RZ, 0, 0 ;  /* 0x00000000ff0c7431 */ /* 0x000fe400000001ff */
[----:B------:R-:W-:Y:S01]  /*00f0*/  IMAD R13, R13, UR20, RZ ;  /* 0x000000140d0d7c24 */ /* 0x000fe2000f8e02ff */
[----:B------:R-:W-:Y:S01]  /*0100*/  UMOV UR4, URZ ;  /* 0x000000ff00047c82 */ /* 0x000fe20008000000 */
[----:B------:R-:W0:Y:S04]  /*0110*/  LDCU.64 UR18, c[0x0][0x358] ;  /* 0x00006b00ff1277ac */ /* 0x000e280008000a00 */
[----:B------:R-:W-:Y:S05]  /*0120*/  BRA.U !UP0, `(.L_x_5) ;  /* 0x0000000508047547 */ /* 0x000fea000b800000 */
[----:B------:R-:W1:Y:S01]  /*0130*/  LDCU.128 UR24, c[0x0][0x380] ;  /* 0x00007000ff1877ac */ /* 0x000e620008000c00 */
[----:B------:R-:W-:Y:S02]  /*0140*/  MOV R12, RZ ;  /* 0x000000ff000c7202 */ /* 0x000fe40000000f00 */
[----:B------:R-:W-:Y:S01]  /*0150*/  MOV R14, R0 ;  /* 0x00000000000e7202 */ /* 0x000fe20000000f00 */
[----:B------:R-:W-:-:S04]  /*0160*/  ULOP3.LUT UR4, UR20, 0x7ffffff8, URZ, 0xc0, !UPT ;  /* 0x7ffffff814047892 */ /* 0x000fc8000f8ec0ff */
[----:B------:R-:W-:Y:S01]  /*0170*/  UIADD3 UR5, UPT, UPT, -UR4, URZ, URZ ;  /* 0x000000ff04057290 */ /* 0x000fe2000fffe1ff */
[----:B-1----:R-:W-:Y:S01]  /*0180*/  MOV R2, UR24 ;  /* 0x0000001800027c02 */ /* 0x002fe20008000f00 */
[----:B------:R-:W-:Y:S01]  /*0190*/  UIMAD.WIDE UR6, UR20, 0x8, UR26 ;  /* 0x00000008140678a5 */ /* 0x000fe2000f8e021a */
[----:B------:R-:W-:Y:S01]  /*01a0*/  MOV R3, UR25 ;  /* 0x0000001900037c02 */ /* 0x000fe20008000f00 */
[----:B------:R-:W-:Y:S02]  /*01b0*/  UIMAD.WIDE UR8, UR20, 0xc, UR26 ;  /* 0x0000000c140878a5 */ /* 0x000fe4000f8e021a */
[----:B------:R-:W-:Y:S01]  /*01c0*/  UIMAD.WIDE UR10, UR20, 0x10, UR26 ;  /* 0x00000010140a78a5 */ /* 0x000fe2000f8e021a */
[----:B------:R-:W-:Y:S01]  /*01d0*/  IMAD.WIDE.U32 R2, R13, 0x4, R2 ;  /* 0x000000040d027825 */ /* 0x000fe200078e0002 */
[----:B------:R-:W-:Y:S02]  /*01e0*/  UIMAD.WIDE UR12, UR20, 0x14, UR26 ;  /* 0x00000014140c78a5 */ /* 0x000fe4000f8e021a */
[----:B------:R-:W-:Y:S01]  /*01f0*/  UIMAD.WIDE UR14, UR20, 0x18, UR26 ;  /* 0x00000018140e78a5 */ /* 0x000fe2000f8e021a */
[----:B------:R-:W-:Y:S01]  /*0200*/  IADD3 R2, P0, PT, R2, 0x10, RZ ;  /* 0x0000001002027810 */ /* 0x000fe20007f1e0ff */
[----:B------:R-:W-:-:S03]  /*0210*/  UIMAD.WIDE UR16, UR20, 0x1c, UR26 ;  /* 0x0000001c141078a5 */ /* 0x000fc6000f8e021a */
[----:B------:R-:W-:-:S09]  /*0220*/  IADD3.X R3, PT, PT, RZ, R3, RZ, P0, !PT ;  /* 0x00000003ff037210 */ /* 0x000fd200007fe4ff */
.L_x_6:
[----:B------:R-:W-:Y:S01]  /*0230*/  UIMAD.WIDE UR22, UR20, 0x4, UR26 ;  /* 0x00000004141678a5 */ /* 0x000fe2000f8e021a */
[----:B------:R-:W-:Y:S02]  /*0240*/  IMAD.MOV.U32 R23, RZ, RZ, 0x4 ;  /* 0x00000004ff177424 */ /* 0x000fe400078e00ff */
[----:B------:R-:W-:Y:S01]  /*0250*/  HFMA2 R11, -RZ, RZ, 0, 2.384185791015625e-07 ;  /* 0x00000004ff0b7431 */ /* 0x000fe200000001ff */
[----:B------:R-:W-:Y:S01]  /*0260*/  MOV R25, 0x4 ;  /* 0x0000000400197802 */ /* 0x000fe20000000f00 */
[----:B0-----:R-:W2:Y:S01]  /*0270*/  LDG.E R21, desc[UR18][R2.64+-0x10] ;  /* 0xfffff01202157981 */ /* 0x001ea2000c1e1900 */
[C---:B------:R-:W-:Y:S01]  /*0280*/  IMAD.WIDE R22, R14.reuse, R23, UR26 ;  /* 0x0000001a0e167e25 */ /* 0x040fe2000f8e0217 */
[----:B------:R-:W-:Y:S02]  /*0290*/  MOV R8, UR22 ;  /* 0x0000001600087c02 */ /* 0x000fe40008000f00 */
[----:B------:R-:W-:Y:S01]  /*02a0*/  MOV R9, UR23 ;  /* 0x0000001700097c02 */ /* 0x000fe20008000f00 */
[----:B------:R-:W3:Y:S02]  /*02b0*/  LDG.E R19, desc[UR18][R2.64+-0xc] ;  /* 0xfffff41202137981 */ /* 0x000ee4000c1e1900 */
[----:B------:R-:W-:-:S02]  /*02c0*/  IMAD.WIDE R8, R14, 0x4, R8 ;  /* 0x000000040e087825 */ /* 0x000fc400078e0208 */
[----:B------:R-:W2:Y:S01]  /*02d0*/  LDG.E R22, desc[UR18][R22.64] ;  /* 0x0000001216167981 */ /* 0x000ea2000c1e1900 */
[----:B------:R-:W-:Y:S01]  /*02e0*/  MOV R5, 0x4 ;  /* 0x0000000400057802 */ /* 0x000fe20000000f00 */
[C---:B------:R-:W-:Y:S02]  /*02f0*/  IMAD.WIDE R24, R14.reuse, R25, UR6 ;  /* 0x000000060e187e25 */ /* 0x040fe4000f8e0219 */
[----:B------:R0:W3:Y:S02]  /*0300*/  LDG.E R20, desc[UR18][R8.64] ;  /* 0x0000001208147981 */ /* 0x0000e4000c1e1900 */
[----:B------:R-:W-:Y:S02]  /*0310*/  IMAD.WIDE R10, R14, R11, UR8 ;  /* 0x000000080e0a7e25 */ /* 0x000fe4000f8e020b */
[----:B------:R-:W4:Y:S04]  /*0320*/  LDG.E R18, desc[UR18][R24.64] ;  /* 0x0000001218127981 */ /* 0x000f28000c1e1900 */
[----:B------:R-:W4:Y:S01]  /*0330*/  LDG.E R17, desc[UR18][R2.64+-0x8] ;  /* 0xfffff81202117981 */ /* 0x000f22000c1e1900 */
[----:B0-----:R-:W-:-:S02]  /*0340*/  HFMA2 R9, -RZ, RZ, 0, 2.384185791015625e-07 ;  /* 0x00000004ff097431 */ /* 0x001fc400000001ff */
[----:B------:R-:W-:Y:S01]  /*0350*/  IMAD.MOV.U32 R7, RZ, RZ, 0x4 ;  /* 0x00000004ff077424 */ /* 0x000fe200078e00ff */
[----:B------:R0:W5:Y:S01]  /*0360*/  LDG.E R16, desc[UR18][R10.64] ;  /* 0x000000120a107981 */ /* 0x000162000c1e1900 */
[----:B------:R-:W-:-:S03]  /*0370*/  IMAD.WIDE R4, R14, R5, UR10 ;  /* 0x0000000a0e047e25 */ /* 0x000fc6000f8e0205 */
[----:B------:R-:W5:Y:S01]  /*0380*/  LDG.E R15, desc[UR18][R2.64+-0x4] ;  /* 0xfffffc12020f7981 */ /* 0x000f62000c1e1900 */
[C---:B------:R-:W-:Y:S01]  /*0390*/  IMAD.WIDE R6, R14.reuse, R7, UR12 ;  /* 0x0000000c0e067e25 */ /* 0x040fe2000f8e0207 */
[----:B------:R-:W-:Y:S02]  /*03a0*/  MOV R27, 0x4 ;  /* 0x00000004001b7802 */ /* 0x000fe40000000f00 */
[----:B------:R1:W5:Y:S01]  /*03b0*/  LDG.E R4, desc[UR18][R4.64] ;  /* 0x0000001204047981 */ /* 0x000362000c1e1900 */
[----:B------:R-:W-:-:S03]  /*03c0*/  IMAD.WIDE R8, R14, R9, UR14 ;  /* 0x0000000e0e087e25 */ /* 0x000fc6000f8e0209 */
[----:B------:R-:W5:Y:S01]  /*03d0*/  LDG.E R23, desc[UR18][R2.64] ;  /* 0x0000001202177981 */ /* 0x000f62000c1e1900 */
[----:B0-----:R-:W-:-:S03]  /*03e0*/  IMAD.WIDE R10, R14, R27, UR16 ;  /* 0x000000100e0a7e25 */ /* 0x001fc6000f8e021b */
[----:B------:R-:W5:Y:S04]  /*03f0*/  LDG.E R7, desc[UR18][R6.64] ;  /* 0x0000001206077981 */ /* 0x000f68000c1e1900 */
[----:B------:R-:W5:Y:S04]  /*0400*/  LDG.E R24, desc[UR18][R2.64+0x4] ;  /* 0x0000041202187981 */ /* 0x000f68000c1e1900 */
[----:B------:R-:W5:Y:S04]  /*0410*/  LDG.E R8, desc[UR18][R8.64] ;  /* 0x0000001208087981 */ /* 0x000f68000c1e1900 */
[----:B------:R-:W5:Y:S04]  /*0420*/  LDG.E R25, desc[UR18][R2.64+0x8] ;  /* 0x0000081202197981 */ /* 0x000f68000c1e1900 */
[----:B------:R-:W5:Y:S04]  /*0430*/  LDG.E R10, desc[UR18][R10.64] ;  /* 0x000000120a0a7981 */ /* 0x000f68000c1e1900 */
[----:B------:R0:W5:Y:S01]  /*0440*/  LDG.E R27, desc[UR18][R2.64+0xc] ;  /* 0x00000c12021b7981 */ /* 0x000162000c1e1900 */
[----:B------:R-:W-:-:S04]  /*0450*/  UIADD3 UR5, UPT, UPT, UR5, 0x8, URZ ;  /* 0x0000000805057890 */ /* 0x000fc8000fffe0ff */
[----:B------:R-:W-:Y:S01]  /*0460*/  UISETP.NE.AND UP0, UPT, UR5, URZ, UPT ;  /* 0x000000ff0500728c */ /* 0x000fe2000bf05270 */
[----:B-1----:R-:W-:Y:S02]  /*0470*/  MOV R5, UR20 ;  /* 0x0000001400057c02 */ /* 0x002fe40008000f00 */
[----:B0-----:R-:W-:Y:S02]  /*0480*/  IADD3 R2, P0, PT, R2, 0x20, RZ ;  /* 0x0000002002027810 */ /* 0x001fe40007f1e0ff */
[----:B------:R-:W-:Y:S02]  /*0490*/  LEA R14, R5, R14, 0x3 ;  /* 0x0000000e050e7211 */ /* 0x000fe400078e18ff */
[----:B------:R-:W-:Y:S01]  /*04a0*/  IADD3.X R3, PT, PT, RZ, R3, RZ, P0, !PT ;  /* 0x00000003ff037210 */ /* 0x000fe200007fe4ff */
[----:B--2---:R-:W-:-:S04]  /*04b0*/  FFMA R22, R21, R22, R12 ;  /* 0x0000001615167223 */ /* 0x004fc8000000000c */
[----:B---3--:R-:W-:-:S04]  /*04c0*/  FFMA R20, R19, R20, R22 ;  /* 0x0000001413147223 */ /* 0x008fc80000000016 */
[----:B----4-:R-:W-:-:S04]  /*04d0*/  FFMA R18, R17, R18, R20 ;  /* 0x0000001211127223 */ /* 0x010fc80000000014 */
[----:B-----5:R-:W-:-:S04]  /*04e0*/  FFMA R16, R15, R16, R18 ;  /* 0x000000100f107223 */ /* 0x020fc80000000012 */
[----:B------:R-:W-:-:S04]  /*04f0*/  FFMA R23, R23, R4, R16 ;  /* 0x0000000417177223 */ /* 0x000fc80000000010 */
[----:B------:R-:W-:-:S04]  /*0500*/  FFMA R24, R24, R7, R23 ;  /* 0x0000000718187223 */ /* 0x000fc80000000017 */
[----:B------:R-:W-:-:S04]  /*0510*/  FFMA R8, R25, R8, R24 ;  /* 0x0000000819087223 */ /* 0x000fc80000000018 */
[----:B------:R-:W-:Y:S01]  /*0520*/  FFMA R12, R27, R10, R8 ;  /* 0x0000000a1b0c7223 */ /* 0x000fe20000000008 */
[----:B------:R-:W-:Y:S06]  /*0530*/  BRA.U UP0, `(.L_x_6) ;  /* 0xfffffffd003c7547 */ /* 0x000fec000b83ffff */
.L_x_5:
[----:B------:R-:W-:-:S04]  /*0540*/  ULOP3.LUT UR6, UR20, 0x7, URZ, 0xc0, !UPT ;  /* 0x0000000714067892 */ /* 0x000fc8000f8ec0ff */
[----:B------:R-:W-:-:S09]  /*0550*/  UISETP.NE.AND UP0, UPT, UR6, URZ, UPT ;  /* 0x000000ff0600728c */ /* 0x000fd2000bf05270 */
[----:B------:R-:W-:Y:S05]  /*0560*/  BRA.U !UP0, `(.L_x_7) ;  /* 0x0000000508387547 */ /* 0x000fea000b800000 */
[----:B------:R-:W-:Y:S02]  /*0570*/  UISETP.GE.U32.AND UP0, UPT, UR6, 0x4, UPT ;  /* 0x000000040600788c */ /* 0x000fe4000bf06070 */
[----:B------:R-:W-:-:S04]  /*0580*/  ULOP3.LUT UR5, UR20, 0x3, URZ, 0xc0, !UPT ;  /* 0x0000000314057892 */ /* 0x000fc8000f8ec0ff */
[----:B------:R-:W-:-:S03]  /*0590*/  UISETP.NE.AND UP1, UPT, UR5, URZ, UPT ;  /* 0x000000ff0500728c */ /* 0x000fc6000bf25270 */
[----:B------:R-:W-:Y:S08]  /*05a0*/  BRA.U !UP0, `(.L_x_8) ;  /* 0x00000001087c7547 */ /* 0x000ff0000b800000 */
[----:B------:R-:W1:Y:S01]  /*05b0*/  LDC.64 R6, c[0x0][0x388] ;  /* 0x0000e200ff067b82 */ /* 0x000e620000000a00 */
[----:B------:R-:W2:Y:S01]  /*05c0*/  LDCU.64 UR6, c[0x0][0x380] ;  /* 0x00007000ff0677ac */ /* 0x000ea20008000a00 */
[----:B------:R-:W-:Y:S01]  /*05d0*/  IMAD.U32 R9, RZ, RZ, UR4 ;  /* 0x00000004ff097e24 */ /* 0x000fe2000f8e00ff */
[C---:B------:R-:W-:Y:S02]  /*05e0*/  IADD3 R3, PT, PT, R13.reuse, UR4, RZ ;  /* 0x000000040d037c10 */ /* 0x040fe4000fffe0ff */
[----:B------:R-:W-:Y:S01]  /*05f0*/  IADD3 R10, P0, PT, R13, UR4, RZ ;  /* 0x000000040d0a7c10 */ /* 0x000fe2000ff1e0ff */
[----:B------:R-:W-:Y:S01]  /*0600*/  IMAD R9, R9, UR20, R0 ;  /* 0x0000001409097c24 */ /* 0x000fe2000f8e0200 */
[----:B------:R-:W-:Y:S01]  /*0610*/  MOV R11, UR20 ;  /* 0x00000014000b7c02 */ /* 0x000fe20008000f00 */
[----:B------:R-:W3:Y:S01]  /*0620*/  LDC.64 R4, c[0x0][0x380] ;  /* 0x0000e000ff047b82 */ /* 0x000ee20000000a00 */
[----:B------:R-:W-:Y:S01]  /*0630*/  MOV R15, UR20 ;  /* 0x00000014000f7c02 */ /* 0x000fe20008000f00 */
[----:B-1----:R-:W-:Y:S01]  /*0640*/  IMAD.WIDE R6, R9, 0x4, R6 ;  /* 0x0000000409067825 */ /* 0x002fe200078e0206 */
[----:B------:R-:W-:-:S05]  /*0650*/  MOV R9, UR20 ;  /* 0x0000001400097c02 */ /* 0x000fca0008000f00 */
[----:B------:R-:W-:Y:S02]  /*0660*/  IMAD.WIDE R8, R9, 0x4, R6 ;  /* 0x0000000409087825 */ /* 0x000fe400078e0206 */
[----:B0-----:R-:W4:Y:S02]  /*0670*/  LDG.E R6, desc[UR18][R6.64] ;  /* 0x0000001206067981 */ /* 0x001f24000c1e1900 */
[----:B---3--:R-:W-:Y:S01]  /*0680*/  IMAD.WIDE.U32 R4, R3, 0x4, R4 ;  /* 0x0000000403047825 */ /* 0x008fe200078e0004 */
[----:B------:R-:W-:Y:S01]  /*0690*/  IADD3.X R3, PT, PT, RZ, RZ, RZ, P0, !PT ;  /* 0x000000ffff037210 */ /* 0x000fe200007fe4ff */
[----:B------:R-:W3:Y:S01]  /*06a0*/  LDG.E R17, desc[UR18][R8.64] ;  /* 0x0000001208117981 */ /* 0x000ee2000c1e1900 */
[----:B--2---:R-:W-:-:S03]  /*06b0*/  LEA R2, P0, R10, UR6, 0x2 ;  /* 0x000000060a027c11 */ /* 0x004fc6000f8010ff */
[----:B------:R-:W4:Y:S01]  /*06c0*/  LDG.E R5, desc[UR18][R4.64] ;  /* 0x0000001204057981 */ /* 0x000f22000c1e1900 */
[----:B------:R-:W-:Y:S01]  /*06d0*/  LEA.HI.X R3, R10, UR7, R3, 0x2, P0 ;  /* 0x000000070a037c11 */ /* 0x000fe200080f1403 */
[----:B------:R-:W-:-:S04]  /*06e0*/  IMAD.WIDE R10, R11, 0x4, R8 ;  /* 0x000000040b0a7825 */ /* 0x000fc800078e0208 */
[----:B------:R-:W3:Y:S01]  /*06f0*/  LDG.E R16, desc[UR18][R2.64+0x4] ;  /* 0x0000041202107981 */ /* 0x000ee2000c1e1900 */
[----:B------:R-:W-:-:S03]  /*0700*/  IMAD.WIDE R14, R15, 0x4, R10 ;  /* 0x000000040f0e7825 */ /* 0x000fc600078e020a */
[----:B------:R-:W2:Y:S04]  /*0710*/  LDG.E R19, desc[UR18][R10.64] ;  /* 0x000000120a137981 */ /* 0x000ea8000c1e1900 */
[----:B------:R-:W2:Y:S04]  /*0720*/  LDG.E R18, desc[UR18][R2.64+0x8] ;  /* 0x0000081202127981 */ /* 0x000ea8000c1e1900 */
[----:B------:R-:W5:Y:S04]  /*0730*/  LDG.E R20, desc[UR18][R2.64+0xc] ;  /* 0x00000c1202147981 */ /* 0x000f68000c1e1900 */
[----:B------:R-:W5:Y:S01]  /*0740*/  LDG.E R14, desc[UR18][R14.64] ;  /* 0x000000120e0e7981 */ /* 0x000f62000c1e1900 */
[----:B------:R-:W-:Y:S01]  /*0750*/  UIADD3 UR4, UPT, UPT, UR4, 0x4, URZ ;  /* 0x0000000404047890 */ /* 0x000fe2000fffe0ff */
[----:B----4-:R-:W-:-:S04]  /*0760*/  FFMA R5, R5, R6, R12 ;  /* 0x0000000605057223 */ /* 0x010fc8000000000c */
[----:B---3--:R-:W-:-:S04]  /*0770*/  FFMA R5, R16, R17, R5 ;  /* 0x0000001110057223 */ /* 0x008fc80000000005 */
[----:B--2---:R-:W-:-:S04]  /*0780*/  FFMA R5, R18, R19, R5 ;  /* 0x0000001312057223 */ /* 0x004fc80000000005 */
[----:B-----5:R-:W-:-:S07]  /*0790*/  FFMA R12, R20, R14, R5 ;  /* 0x0000000e140c7223 */ /* 0x020fce0000000005 */
.L_x_8:
[----:B------:R-:W-:Y:S05]  /*07a0*/  BRA.U !UP1, `(.L_x_7) ;  /* 0x0000000109a87547 */ /* 0x000fea000b800000 */
[----:B------:R-:W-:Y:S01]  /*07b0*/  UISETP.NE.AND UP0, UPT, UR5, 0x1, UPT ;  /* 0x000000010500788c */ /* 0x000fe2000bf05270 */
[----:B------:R-:W-:Y:S01]  /*07c0*/  MOV R7, UR4 ;  /* 0x0000000400077c02 */ /* 0x000fe20008000f00 */
[----:B------:R-:W-:Y:S02]  /*07d0*/  ULOP3.LUT UR5, UR20, 0x1, URZ, 0xc0, !UPT ;  /* 0x0000000114057892 */ /* 0x000fe4000f8ec0ff */
[----:B------:R-:W-:Y:S02]  /*07e0*/  MOV R15, UR20 ;  /* 0x00000014000f7c02 */ /* 0x000fe40008000f00 */
[----:B------:R-:W-:Y:S01]  /*07f0*/  UISETP.NE.U32.AND UP1, UPT, UR5, 0x1, UPT ;  /* 0x000000010500788c */ /* 0x000fe2000bf25070 */
[----:B------:R-:W-:-:S04]  /*0800*/  PLOP3.LUT P1, PT, PT, PT, UP0, 0x80, 0x8 ;  /* 0x000000000008781c */ /* 0x000fc80003f2f008 */
[----:B------:R-:W1:Y:S01]  /*0810*/  @UP0 LDCU.128 UR8, c[0x0][0x380] ;  /* 0x00007000ff0807ac */ /* 0x000e620008000c00 */
[----:B------:R-:W-:Y:S01]  /*0820*/  PLOP3.LUT P0, PT, PT, PT, UP1, 0x80, 0x8 ;  /* 0x000000000008781c */ /* 0x000fe20003f0f018 */
[----:B------:R-:W2:Y:S04]  /*0830*/  @UP0 LDCU.64 UR6, c[0x0][0x380] ;  /* 0x00007000ff0607ac */ /* 0x000ea80008000a00 */
[----:B------:R-:W3:Y:S03]  /*0840*/  @!UP1 LDCU.128 UR12, c[0x0][0x380] ;  /* 0x00007000ff0c97ac */ /* 0x000ee60008000c00 */
[C---:B------:R-:W-:Y:S02]  /*0850*/  @P1 IADD3 R3, PT, PT, R13.reuse, UR4, RZ ;  /* 0x000000040d031c10 */ /* 0x040fe4000fffe0ff */
[----:B------:R-:W-:Y:S01]  /*0860*/  @P1 IADD3 R6, P2, PT, R13, UR4, RZ ;  /* 0x000000040d061c10 */ /* 0x000fe2000ff5e0ff */
[----:B------:R-:W-:Y:S01]  /*0870*/  @UP0 UIADD3 UR4, UPT, UPT, UR4, 0x2, URZ ;  /* 0x0000000204040890 */ /* 0x000fe2000fffe0ff */
[----:B-1----:R-:W-:Y:S01]  /*0880*/  MOV R11, UR9 ;  /* 0x00000009000b7c02 */ /* 0x002fe20008000f00 */
[----:B------:R-:W-:Y:S01]  /*0890*/  IMAD.U32 R10, RZ, RZ, UR8 ;  /* 0x00000008ff0a7e24 */ /* 0x000fe2000f8e00ff */
[----:B------:R-:W-:-:S02]  /*08a0*/  MOV R4, UR10 ;  /* 0x0000000a00047c02 */ /* 0x000fc40008000f00 */
[----:B------:R-:W-:Y:S01]  /*08b0*/  MOV R5, UR11 ;  /* 0x0000000b00057c02 */ /* 0x000fe20008000f00 */
[----:B------:R-:W-:-:S04]  /*08c0*/  @P1 IMAD.WIDE.U32 R10, R3, 0x4, R10 ;  /* 0x00000004030a1825 */ /* 0x000fc800078e000a */
[----:B------:R-:W-:Y:S01]  /*08d0*/  @P1 IMAD R3, R7, UR20, R0 ;  /* 0x0000001407031c24 */ /* 0x000fe2000f8e0200 */
[----:B------:R-:W-:Y:S01]  /*08e0*/  @P1 IADD3.X R7, PT, PT, RZ, RZ, RZ, P2, !PT ;  /* 0x000000ffff071210 */ /* 0x000fe200017fe4ff */
[----:B------:R-:W-:Y:S01]  /*08f0*/  IMAD.U32 R19, RZ, RZ, UR4 ;  /* 0x00000004ff137e24 */ /* 0x000fe2000f8e00ff */
[C---:B--2---:R-:W-:Y:S01]  /*0900*/  @P1 LEA R2, P2, R6.reuse, UR6, 0x2 ;  /* 0x0000000606021c11 */ /* 0x044fe2000f8410ff */
[----:B------:R-:W-:Y:S01]  /*0910*/  @P1 IMAD.WIDE R4, R3, 0x4, R4 ;  /* 0x0000000403041825 */ /* 0x000fe200078e0204 */
[----:B------:R-:W-:Y:S01]  /*0920*/  @!P0 IADD3 R17, PT, PT, R13, UR4, RZ ;  /* 0x000000040d118c10 */ /* 0x000fe2000fffe0ff */
[----:B0-----:R-:W2:Y:S01]  /*0930*/  @P1 LDG.E R11, desc[UR18][R10.64] ;  /* 0x000000120a0b1981 */ /* 0x001ea2000c1e1900 */
[----:B------:R-:W-:Y:S01]  /*0940*/  @P1 LEA.HI.X R3, R6, UR7, R7, 0x2, P2 ;  /* 0x0000000706031c11 */ /* 0x000fe200090f1407 */
[----:B------:R-:W-:Y:S01]  /*0950*/  @!P0 IMAD R19, R19, UR20, R0 ;  /* 0x0000001413138c24 */ /* 0x000fe2000f8e0200 */
[----:B---3--:R-:W-:Y:S01]  /*0960*/  MOV R6, UR12 ;  /* 0x0000000c00067c02 */ /* 0x008fe20008000f00 */
[----:B------:R-:W-:Y:S01]  /*0970*/  @P1 IMAD.WIDE R14, R15, 0x4, R4 ;  /* 0x000000040f0e1825 */ /* 0x000fe200078e0204 */
[----:B------:R-:W-:Y:S01]  /*0980*/  MOV R7, UR13 ;  /* 0x0000000d00077c02 */ /* 0x000fe20008000f00 */
[----:B------:R-:W2:Y:S01]  /*0990*/  @P1 LDG.E R4, desc[UR18][R4.64] ;  /* 0x0000001204041981 */ /* 0x000ea2000c1e1900 */
[----:B------:R-:W-:-:S02]  /*09a0*/  MOV R8, UR14 ;  /* 0x0000000e00087c02 */ /* 0x000fc40008000f00 */
[----:B------:R-:W-:Y:S01]  /*09b0*/  MOV R9, UR15 ;  /* 0x0000000f00097c02 */ /* 0x000fe20008000f00 */
[----:B------:R-:W-:Y:S01]  /*09c0*/  @!P0 IMAD.WIDE.U32 R6, R17, 0x4, R6 ;  /* 0x0000000411068825 */ /* 0x000fe200078e0006 */
[----:B------:R-:W3:Y:S03]  /*09d0*/  @P1 LDG.E R14, desc[UR18][R14.64] ;  /* 0x000000120e0e1981 */ /* 0x000ee6000c1e1900 */
[----:B------:R-:W-:Y:S01]  /*09e0*/  @!P0 IMAD.WIDE R8, R19, 0x4, R8 ;  /* 0x0000000413088825 */ /* 0x000fe200078e0208 */
[----:B------:R-:W3:Y:S04]  /*09f0*/  @P1 LDG.E R2, desc[UR18][R2.64+0x4] ;  /* 0x0000041202021981 */ /* 0x000ee8000c1e1900 */
[----:B------:R-:W4:Y:S04]  /*0a00*/  @!P0 LDG.E R7, desc[UR18][R6.64] ;  /* 0x0000001206078981 */ /* 0x000f28000c1e1900 */
[----:B------:R-:W4:Y:S01]  /*0a10*/  @!P0 LDG.E R8, desc[UR18][R8.64] ;  /* 0x0000001208088981 */ /* 0x000f22000c1e1900 */
[----:B--2---:R-:W-:-:S04]  /*0a20*/  @P1 FFMA R11, R11, R4, R12 ;  /* 0x000000040b0b1223 */ /* 0x004fc8000000000c */
[----:B---3--:R-:W-:-:S04]  /*0a30*/  @P1 FFMA R12, R2, R14, R11 ;  /* 0x0000000e020c1223 */ /* 0x008fc8000000000b */
[----:B----4-:R-:W-:-:S07]  /*0a40*/  @!P0 FFMA R12, R7, R8, R12 ;  /* 0x00000008070c8223 */ /* 0x010fce000000000c */
.L_x_7:
[----:B------:R-:W1:Y:S01]  /*0a50*/  LDC.64 R2, c[0x0][0x390] ;  /* 0x0000e400ff027b82 */ /* 0x000e620000000a00 */
[----:B------:R-:W-:-:S05]  /*0a60*/  IADD3 R13, PT, PT, R0, R13, RZ ;  /* 0x0000000d000d7210 */ /* 0x000fca0007ffe0ff */
[----:B-1----:R-:W-:-:S05]  /*0a70*/  IMAD.WIDE R2, R13, 0x4, R2 ;  /* 0x000000040d027825 */ /* 0x002fca00078e0202 */
[----:B0-----:R-:W-:Y:S01]  /*0a80*/  STG.E desc[UR18][R2.64], R12 ;  /* 0x0000000c02007986 */ /* 0x001fe2000c101912 */
[----:B------:R-:W-:Y:S05]  /*0a90*/  EXIT ;  /* 0x000000000000794d */ /* 0x000fea0003800000 */
.L_x_9:
        /* <DEDUP_REMOVED lines=14> */
.L_x_11:


//--------------------- .nv.shared._Z12matMulTilingPfS_S_i --------------------------
	.section	.nv.shared._Z12matMulTilingPfS_S_i,"aw",@nobits
	.sectionflags	@""
	.align	4
.nv.shared._Z12matMulTilingPfS_S_i:
	.zero		1152


//--------------------- .nv.shared.reserved.0     --------------------------
	.section	.nv.shared.reserved.0,"aw",@nobits
	.weak		__nv_reservedSMEM_offset_0_alias
	.size		__nv_reservedSMEM_offset_0_alias, 0, 64
	.other		__nv_reservedSMEM_offset_0_alias,@"STO_CUDA_RESERVED_SHARED STV_DEFAULT"
__nv_reservedSMEM_offset_0_alias:
	.zero		0
	.zero		64


//--------------------- .nv.constant0._Z12matMulTilingPfS_S_i --------------------------
	.section	.nv.constant0._Z12matMulTilingPfS_S_i,"a",@progbits
	.sectionflags	@""
	.align	4
.nv.constant0._Z12matMulTilingPfS_S_i:
	.zero		924


//--------------------- .nv.constant0._Z14matMulNoTilingPfS_S_i --------------------------
	.section	.nv.constant0._Z14matMulNoTilingPfS_S_i,"a",@progbits
	.sectionflags	@""
	.align	4
.nv.constant0._Z14matMulNoTilingPfS_S_i:
	.zero		924


//--------------------- SYMBOLS --------------------------

	.type		.nv.reservedSmem.offset0,@object
	.size		.nv.reservedSmem.offset0,0x4
	.type		.nv.reservedSmem.cap,@object
	.size		.nv.reservedSmem.cap,0x4
